//
// Generated by NVIDIA NVVM Compiler
//
// Compiler Build ID: CL-36424714
// Cuda compilation tools, release 13.0, V13.0.88
// Based on NVVM 20.0.0
//

.version 9.0
.target sm_100
.address_size 64

	// .globl	predictBatchKernel

.visible .entry predictBatchKernel(
	.param .u64 .ptr .align 1 predictBatchKernel_param_0,
	.param .u32 predictBatchKernel_param_1,
	.param .u64 .ptr .align 1 predictBatchKernel_param_2,
	.param .u64 .ptr .align 1 predictBatchKernel_param_3,
	.param .u32 predictBatchKernel_param_4,
	.param .u32 predictBatchKernel_param_5,
	.param .u32 predictBatchKernel_param_6,
	.param .u64 .ptr .align 1 predictBatchKernel_param_7
)
{
	.local .align 16 .b8 	__local_depot0[400];
	.reg .b64 	%SP;
	.reg .b64 	%SPL;
	.reg .pred 	%p<113>;
	.reg .b16 	%rs<5>;
	.reg .b32 	%r<536>;
	.reg .b64 	%rd<57>;
	.reg .b64 	%fd<16>;

	mov.u64 	%SPL, __local_depot0;
	ld.param.u64 	%rd16, [predictBatchKernel_param_0];
	ld.param.u32 	%r213, [predictBatchKernel_param_1];
	ld.param.u64 	%rd18, [predictBatchKernel_param_2];
	ld.param.u64 	%rd19, [predictBatchKernel_param_3];
	ld.param.u32 	%r214, [predictBatchKernel_param_4];
	ld.param.u32 	%r216, [predictBatchKernel_param_5];
	ld.param.u32 	%r215, [predictBatchKernel_param_6];
	ld.param.u64 	%rd17, [predictBatchKernel_param_7];
	cvta.to.global.u64 	%rd1, %rd18;
	cvta.to.global.u64 	%rd2, %rd19;
	cvta.to.global.u64 	%rd3, %rd17;
	add.u64 	%rd4, %SPL, 0;
	mov.u32 	%r217, %ctaid.x;
	mov.u32 	%r218, %ntid.x;
	mov.u32 	%r219, %tid.x;
	mad.lo.s32 	%r1, %r217, %r218, %r219;
	setp.ge.s32 	%p1, %r1, %r216;
	@%p1 bra 	$L__BB0_25;
	cvta.to.global.u64 	%rd21, %rd16;
	mul.lo.s32 	%r220, %r213, %r1;
	mul.wide.s32 	%rd22, %r220, 8;
	add.s64 	%rd5, %rd21, %rd22;
	setp.ne.s32 	%p2, %r215, 1;
	@%p2 bra 	$L__BB0_12;
	setp.lt.s32 	%p108, %r214, 1;
	mov.f64 	%fd15, 0d0000000000000000;
	@%p108 bra 	$L__BB0_11;
	mov.f64 	%fd15, 0d0000000000000000;
	mov.b32 	%r432, 0;
$L__BB0_4:
	mul.wide.u32 	%rd40, %r432, 4;
	add.s64 	%rd41, %rd2, %rd40;
	ld.global.u32 	%r430, [%rd41];
	mul.wide.s32 	%rd42, %r430, 40;
	add.s64 	%rd6, %rd1, %rd42;
	ld.global.u8 	%rs3, [%rd6];
	setp.ne.s16 	%p109, %rs3, 0;
	mov.b64 	%rd54, 0;
	@%p109 bra 	$L__BB0_10;
	mov.b64 	%rd54, 0;
$L__BB0_6:
	mad.lo.s64 	%rd44, %rd54, 40, %rd6;
	add.s64 	%rd8, %rd44, 4;
	ld.global.u32 	%r431, [%rd44+4];
	mul.wide.s32 	%rd45, %r431, 8;
	add.s64 	%rd46, %rd5, %rd45;
	ld.global.f64 	%fd9, [%rd46];
	ld.global.f64 	%fd10, [%rd44+8];
	setp.gtu.f64 	%p110, %fd9, %fd10;
	@%p110 bra 	$L__BB0_8;
	ld.global.u32 	%r433, [%rd8+24];
	bra.uni 	$L__BB0_9;
$L__BB0_8:
	ld.global.u32 	%r433, [%rd8+28];
$L__BB0_9:
	cvt.s64.s32 	%rd54, %r433;
	mul.wide.s32 	%rd47, %r433, 40;
	add.s64 	%rd48, %rd6, %rd47;
	ld.global.u8 	%rs4, [%rd48];
	setp.eq.s16 	%p111, %rs4, 0;
	@%p111 bra 	$L__BB0_6;
$L__BB0_10:
	mad.lo.s64 	%rd49, %rd54, 40, %rd6;
	ld.global.f64 	%fd11, [%rd49+16];
	add.f64 	%fd15, %fd15, %fd11;
	add.s32 	%r432, %r432, 1;
	setp.ne.s32 	%p112, %r432, %r214;
	@%p112 bra 	$L__BB0_4;
$L__BB0_11:
	cvt.rn.f64.s32 	%fd12, %r214;
	div.rn.f64 	%fd13, %fd15, %fd12;
	mul.wide.s32 	%rd50, %r1, 8;
	add.s64 	%rd51, %rd3, %rd50;
	st.global.f64 	[%rd51], %fd13;
	bra.uni 	$L__BB0_25;
$L__BB0_12:
	mov.b32 	%r436, 0;
	st.local.v4.u32 	[%rd4], {%r436, %r436, %r436, %r436};
	st.local.v4.u32 	[%rd4+16], {%r436, %r436, %r436, %r436};
	st.local.v4.u32 	[%rd4+32], {%r436, %r436, %r436, %r436};
	st.local.v4.u32 	[%rd4+48], {%r436, %r436, %r436, %r436};
	st.local.v4.u32 	[%rd4+64], {%r436, %r436, %r436, %r436};
	st.local.v4.u32 	[%rd4+80], {%r436, %r436, %r436, %r436};
	st.local.v4.u32 	[%rd4+96], {%r436, %r436, %r436, %r436};
	st.local.v4.u32 	[%rd4+112], {%r436, %r436, %r436, %r436};
	st.local.v4.u32 	[%rd4+128], {%r436, %r436, %r436, %r436};
	st.local.v4.u32 	[%rd4+144], {%r436, %r436, %r436, %r436};
	st.local.v4.u32 	[%rd4+160], {%r436, %r436, %r436, %r436};
	st.local.v4.u32 	[%rd4+176], {%r436, %r436, %r436, %r436};
	st.local.v4.u32 	[%rd4+192], {%r436, %r436, %r436, %r436};
	st.local.v4.u32 	[%rd4+208], {%r436, %r436, %r436, %r436};
	st.local.v4.u32 	[%rd4+224], {%r436, %r436, %r436, %r436};
	st.local.v4.u32 	[%rd4+240], {%r436, %r436, %r436, %r436};
	st.local.v4.u32 	[%rd4+256], {%r436, %r436, %r436, %r436};
	st.local.v4.u32 	[%rd4+272], {%r436, %r436, %r436, %r436};
	st.local.v4.u32 	[%rd4+288], {%r436, %r436, %r436, %r436};
	st.local.v4.u32 	[%rd4+304], {%r436, %r436, %r436, %r436};
	st.local.v4.u32 	[%rd4+320], {%r436, %r436, %r436, %r436};
	st.local.v4.u32 	[%rd4+336], {%r436, %r436, %r436, %r436};
	st.local.v4.u32 	[%rd4+352], {%r436, %r436, %r436, %r436};
	st.local.v4.u32 	[%rd4+368], {%r436, %r436, %r436, %r436};
	st.local.v4.u32 	[%rd4+384], {%r436, %r436, %r436, %r436};
	setp.lt.s32 	%p3, %r214, 1;
	mov.u32 	%r437, %r436;
	mov.u32 	%r438, %r436;
	mov.u32 	%r439, %r436;
	mov.u32 	%r440, %r436;
	mov.u32 	%r441, %r436;
	mov.u32 	%r442, %r436;
	mov.u32 	%r443, %r436;
	mov.u32 	%r444, %r436;
	mov.u32 	%r445, %r436;
	mov.u32 	%r446, %r436;
	mov.u32 	%r447, %r436;
	mov.u32 	%r448, %r436;
	mov.u32 	%r449, %r436;
	mov.u32 	%r450, %r436;
	mov.u32 	%r451, %r436;
	mov.u32 	%r452, %r436;
	mov.u32 	%r453, %r436;
	mov.u32 	%r454, %r436;
	mov.u32 	%r455, %r436;
	mov.u32 	%r456, %r436;
	mov.u32 	%r457, %r436;
	mov.u32 	%r458, %r436;
	mov.u32 	%r459, %r436;
	mov.u32 	%r460, %r436;
	mov.u32 	%r461, %r436;
	mov.u32 	%r462, %r436;
	mov.u32 	%r463, %r436;
	mov.u32 	%r464, %r436;
	mov.u32 	%r465, %r436;
	mov.u32 	%r466, %r436;
	mov.u32 	%r467, %r436;
	mov.u32 	%r468, %r436;
	mov.u32 	%r469, %r436;
	mov.u32 	%r470, %r436;
	mov.u32 	%r471, %r436;
	mov.u32 	%r472, %r436;
	mov.u32 	%r473, %r436;
	mov.u32 	%r474, %r436;
	mov.u32 	%r475, %r436;
	mov.u32 	%r476, %r436;
	mov.u32 	%r477, %r436;
	mov.u32 	%r478, %r436;
	mov.u32 	%r479, %r436;
	mov.u32 	%r480, %r436;
	mov.u32 	%r481, %r436;
	mov.u32 	%r482, %r436;
	mov.u32 	%r483, %r436;
	mov.u32 	%r484, %r436;
	mov.u32 	%r485, %r436;
	mov.u32 	%r486, %r436;
	mov.u32 	%r487, %r436;
	mov.u32 	%r488, %r436;
	mov.u32 	%r489, %r436;
	mov.u32 	%r490, %r436;
	mov.u32 	%r491, %r436;
	mov.u32 	%r492, %r436;
	mov.u32 	%r493, %r436;
	mov.u32 	%r494, %r436;
	mov.u32 	%r495, %r436;
	mov.u32 	%r496, %r436;
	mov.u32 	%r497, %r436;
	mov.u32 	%r498, %r436;
	mov.u32 	%r499, %r436;
	mov.u32 	%r500, %r436;
	mov.u32 	%r501, %r436;
	mov.u32 	%r502, %r436;
	mov.u32 	%r503, %r436;
	mov.u32 	%r504, %r436;
	mov.u32 	%r505, %r436;
	mov.u32 	%r506, %r436;
	mov.u32 	%r507, %r436;
	mov.u32 	%r508, %r436;
	mov.u32 	%r509, %r436;
	mov.u32 	%r510, %r436;
	mov.u32 	%r511, %r436;
	mov.u32 	%r512, %r436;
	mov.u32 	%r513, %r436;
	mov.u32 	%r514, %r436;
	mov.u32 	%r515, %r436;
	mov.u32 	%r516, %r436;
	mov.u32 	%r517, %r436;
	mov.u32 	%r518, %r436;
	mov.u32 	%r519, %r436;
	mov.u32 	%r520, %r436;
	mov.u32 	%r521, %r436;
	mov.u32 	%r522, %r436;
	mov.u32 	%r523, %r436;
	mov.u32 	%r524, %r436;
	mov.u32 	%r525, %r436;
	mov.u32 	%r526, %r436;
	mov.u32 	%r527, %r436;
	mov.u32 	%r528, %r436;
	mov.u32 	%r529, %r436;
	mov.u32 	%r530, %r436;
	mov.u32 	%r531, %r436;
	mov.u32 	%r532, %r436;
	mov.u32 	%r533, %r436;
	mov.u32 	%r534, %r436;
	mov.u32 	%r535, %r436;
	@%p3 bra 	$L__BB0_24;
	mov.b32 	%r434, 0;
$L__BB0_14:
	mul.wide.u32 	%rd24, %r434, 4;
	add.s64 	%rd25, %rd2, %rd24;
	ld.global.u32 	%r223, [%rd25];
	mul.wide.s32 	%rd26, %r223, 40;
	add.s64 	%rd11, %rd1, %rd26;
	ld.global.u8 	%rs1, [%rd11];
	setp.ne.s16 	%p4, %rs1, 0;
	mov.b64 	%rd56, 0;
	@%p4 bra 	$L__BB0_20;
	mov.b64 	%rd56, 0;
$L__BB0_16:
	mad.lo.s64 	%rd28, %rd56, 40, %rd11;
	add.s64 	%rd13, %rd28, 4;
	ld.global.u32 	%r224, [%rd28+4];
	mul.wide.s32 	%rd29, %r224, 8;
	add.s64 	%rd30, %rd5, %rd29;
	ld.global.f64 	%fd4, [%rd30];
	ld.global.f64 	%fd5, [%rd28+8];
	setp.gtu.f64 	%p5, %fd4, %fd5;
	@%p5 bra 	$L__BB0_18;
	ld.global.u32 	%r435, [%rd13+24];
	bra.uni 	$L__BB0_19;
$L__BB0_18:
	ld.global.u32 	%r435, [%rd13+28];
$L__BB0_19:
	cvt.s64.s32 	%rd56, %r435;
	mul.wide.s32 	%rd31, %r435, 40;
	add.s64 	%rd32, %rd11, %rd31;
	ld.global.u8 	%rs2, [%rd32];
	setp.eq.s16 	%p6, %rs2, 0;
	@%p6 bra 	$L__BB0_16;
$L__BB0_20:
	mad.lo.s64 	%rd33, %rd56, 40, %rd11;
	ld.global.u32 	%r11, [%rd33+24];
	setp.gt.u32 	%p7, %r11, 99;
	@%p7 bra 	$L__BB0_22;
	mul.wide.u32 	%rd34, %r11, 4;
	add.s64 	%rd35, %rd4, %rd34;
	ld.local.u32 	%r225, [%rd35];
	add.s32 	%r226, %r225, 1;
	st.local.u32 	[%rd35], %r226;
$L__BB0_22:
	add.s32 	%r434, %r434, 1;
	setp.ne.s32 	%p8, %r434, %r214;
	@%p8 bra 	$L__BB0_14;
	ld.local.v4.u32 	{%r535, %r534, %r533, %r532}, [%rd4];
	ld.local.v4.u32 	{%r531, %r530, %r529, %r528}, [%rd4+16];
	ld.local.v4.u32 	{%r527, %r526, %r525, %r524}, [%rd4+32];
	ld.local.v4.u32 	{%r523, %r522, %r521, %r520}, [%rd4+48];
	ld.local.v4.u32 	{%r519, %r518, %r517, %r516}, [%rd4+64];
	ld.local.v4.u32 	{%r515, %r514, %r513, %r512}, [%rd4+80];
	ld.local.v4.u32 	{%r511, %r510, %r509, %r508}, [%rd4+96];
	ld.local.v4.u32 	{%r507, %r506, %r505, %r504}, [%rd4+112];
	ld.local.v4.u32 	{%r503, %r502, %r501, %r500}, [%rd4+128];
	ld.local.v4.u32 	{%r499, %r498, %r497, %r496}, [%rd4+144];
	ld.local.v4.u32 	{%r495, %r494, %r493, %r492}, [%rd4+160];
	ld.local.v4.u32 	{%r491, %r490, %r489, %r488}, [%rd4+176];
	ld.local.v4.u32 	{%r487, %r486, %r485, %r484}, [%rd4+192];
	ld.local.v4.u32 	{%r483, %r482, %r481, %r480}, [%rd4+208];
	ld.local.v4.u32 	{%r479, %r478, %r477, %r476}, [%rd4+224];
	ld.local.v4.u32 	{%r475, %r474, %r473, %r472}, [%rd4+240];
	ld.local.v4.u32 	{%r471, %r470, %r469, %r468}, [%rd4+256];
	ld.local.v4.u32 	{%r467, %r466, %r465, %r464}, [%rd4+272];
	ld.local.v4.u32 	{%r463, %r462, %r461, %r460}, [%rd4+288];
	ld.local.v4.u32 	{%r459, %r458, %r457, %r456}, [%rd4+304];
	ld.local.v4.u32 	{%r455, %r454, %r453, %r452}, [%rd4+320];
	ld.local.v4.u32 	{%r451, %r450, %r449, %r448}, [%rd4+336];
	ld.local.v4.u32 	{%r447, %r446, %r445, %r444}, [%rd4+352];
	ld.local.v4.u32 	{%r443, %r442, %r441, %r440}, [%rd4+368];
	ld.local.v4.u32 	{%r439, %r438, %r437, %r436}, [%rd4+384];
$L__BB0_24:
	ld.param.u64 	%rd52, [predictBatchKernel_param_7];
	max.s32 	%r227, %r535, 0;
	setp.gt.s32 	%p9, %r534, %r227;
	max.s32 	%r228, %r534, %r227;
	selp.u32 	%r229, 1, 0, %p9;
	setp.gt.s32 	%p10, %r533, %r228;
	max.s32 	%r230, %r533, %r228;
	selp.b32 	%r231, 2, %r229, %p10;
	setp.gt.s32 	%p11, %r532, %r230;
	max.s32 	%r232, %r532, %r230;
	selp.b32 	%r233, 3, %r231, %p11;
	setp.gt.s32 	%p12, %r531, %r232;
	max.s32 	%r234, %r531, %r232;
	selp.b32 	%r235, 4, %r233, %p12;
	setp.gt.s32 	%p13, %r530, %r234;
	max.s32 	%r236, %r530, %r234;
	selp.b32 	%r237, 5, %r235, %p13;
	setp.gt.s32 	%p14, %r529, %r236;
	max.s32 	%r238, %r529, %r236;
	selp.b32 	%r239, 6, %r237, %p14;
	setp.gt.s32 	%p15, %r528, %r238;
	max.s32 	%r240, %r528, %r238;
	selp.b32 	%r241, 7, %r239, %p15;
	setp.gt.s32 	%p16, %r527, %r240;
	max.s32 	%r242, %r527, %r240;
	selp.b32 	%r243, 8, %r241, %p16;
	setp.gt.s32 	%p17, %r526, %r242;
	max.s32 	%r244, %r526, %r242;
	selp.b32 	%r245, 9, %r243, %p17;
	setp.gt.s32 	%p18, %r525, %r244;
	max.s32 	%r246, %r525, %r244;
	selp.b32 	%r247, 10, %r245, %p18;
	setp.gt.s32 	%p19, %r524, %r246;
	max.s32 	%r248, %r524, %r246;
	selp.b32 	%r249, 11, %r247, %p19;
	setp.gt.s32 	%p20, %r523, %r248;
	max.s32 	%r250, %r523, %r248;
	selp.b32 	%r251, 12, %r249, %p20;
	setp.gt.s32 	%p21, %r522, %r250;
	max.s32 	%r252, %r522, %r250;
	selp.b32 	%r253, 13, %r251, %p21;
	setp.gt.s32 	%p22, %r521, %r252;
	max.s32 	%r254, %r521, %r252;
	selp.b32 	%r255, 14, %r253, %p22;
	setp.gt.s32 	%p23, %r520, %r254;
	max.s32 	%r256, %r520, %r254;
	selp.b32 	%r257, 15, %r255, %p23;
	setp.gt.s32 	%p24, %r519, %r256;
	max.s32 	%r258, %r519, %r256;
	selp.b32 	%r259, 16, %r257, %p24;
	setp.gt.s32 	%p25, %r518, %r258;
	max.s32 	%r260, %r518, %r258;
	selp.b32 	%r261, 17, %r259, %p25;
	setp.gt.s32 	%p26, %r517, %r260;
	max.s32 	%r262, %r517, %r260;
	selp.b32 	%r263, 18, %r261, %p26;
	setp.gt.s32 	%p27, %r516, %r262;
	max.s32 	%r264, %r516, %r262;
	selp.b32 	%r265, 19, %r263, %p27;
	setp.gt.s32 	%p28, %r515, %r264;
	max.s32 	%r266, %r515, %r264;
	selp.b32 	%r267, 20, %r265, %p28;
	setp.gt.s32 	%p29, %r514, %r266;
	max.s32 	%r268, %r514, %r266;
	selp.b32 	%r269, 21, %r267, %p29;
	setp.gt.s32 	%p30, %r513, %r268;
	max.s32 	%r270, %r513, %r268;
	selp.b32 	%r271, 22, %r269, %p30;
	setp.gt.s32 	%p31, %r512, %r270;
	max.s32 	%r272, %r512, %r270;
	selp.b32 	%r273, 23, %r271, %p31;
	setp.gt.s32 	%p32, %r511, %r272;
	max.s32 	%r274, %r511, %r272;
	selp.b32 	%r275, 24, %r273, %p32;
	setp.gt.s32 	%p33, %r510, %r274;
	max.s32 	%r276, %r510, %r274;
	selp.b32 	%r277, 25, %r275, %p33;
	setp.gt.s32 	%p34, %r509, %r276;
	max.s32 	%r278, %r509, %r276;
	selp.b32 	%r279, 26, %r277, %p34;
	setp.gt.s32 	%p35, %r508, %r278;
	max.s32 	%r280, %r508, %r278;
	selp.b32 	%r281, 27, %r279, %p35;
	setp.gt.s32 	%p36, %r507, %r280;
	max.s32 	%r282, %r507, %r280;
	selp.b32 	%r283, 28, %r281, %p36;
	setp.gt.s32 	%p37, %r506, %r282;
	max.s32 	%r284, %r506, %r282;
	selp.b32 	%r285, 29, %r283, %p37;
	setp.gt.s32 	%p38, %r505, %r284;
	max.s32 	%r286, %r505, %r284;
	selp.b32 	%r287, 30, %r285, %p38;
	setp.gt.s32 	%p39, %r504, %r286;
	max.s32 	%r288, %r504, %r286;
	selp.b32 	%r289, 31, %r287, %p39;
	setp.gt.s32 	%p40, %r503, %r288;
	max.s32 	%r290, %r503, %r288;
	selp.b32 	%r291, 32, %r289, %p40;
	setp.gt.s32 	%p41, %r502, %r290;
	max.s32 	%r292, %r502, %r290;
	selp.b32 	%r293, 33, %r291, %p41;
	setp.gt.s32 	%p42, %r501, %r292;
	max.s32 	%r294, %r501, %r292;
	selp.b32 	%r295, 34, %r293, %p42;
	setp.gt.s32 	%p43, %r500, %r294;
	max.s32 	%r296, %r500, %r294;
	selp.b32 	%r297, 35, %r295, %p43;
	setp.gt.s32 	%p44, %r499, %r296;
	max.s32 	%r298, %r499, %r296;
	selp.b32 	%r299, 36, %r297, %p44;
	setp.gt.s32 	%p45, %r498, %r298;
	max.s32 	%r300, %r498, %r298;
	selp.b32 	%r301, 37, %r299, %p45;
	setp.gt.s32 	%p46, %r497, %r300;
	max.s32 	%r302, %r497, %r300;
	selp.b32 	%r303, 38, %r301, %p46;
	setp.gt.s32 	%p47, %r496, %r302;
	max.s32 	%r304, %r496, %r302;
	selp.b32 	%r305, 39, %r303, %p47;
	setp.gt.s32 	%p48, %r495, %r304;
	max.s32 	%r306, %r495, %r304;
	selp.b32 	%r307, 40, %r305, %p48;
	setp.gt.s32 	%p49, %r494, %r306;
	max.s32 	%r308, %r494, %r306;
	selp.b32 	%r309, 41, %r307, %p49;
	setp.gt.s32 	%p50, %r493, %r308;
	max.s32 	%r310, %r493, %r308;
	selp.b32 	%r311, 42, %r309, %p50;
	setp.gt.s32 	%p51, %r492, %r310;
	max.s32 	%r312, %r492, %r310;
	selp.b32 	%r313, 43, %r311, %p51;
	setp.gt.s32 	%p52, %r491, %r312;
	max.s32 	%r314, %r491, %r312;
	selp.b32 	%r315, 44, %r313, %p52;
	setp.gt.s32 	%p53, %r490, %r314;
	max.s32 	%r316, %r490, %r314;
	selp.b32 	%r317, 45, %r315, %p53;
	setp.gt.s32 	%p54, %r489, %r316;
	max.s32 	%r318, %r489, %r316;
	selp.b32 	%r319, 46, %r317, %p54;
	setp.gt.s32 	%p55, %r488, %r318;
	max.s32 	%r320, %r488, %r318;
	selp.b32 	%r321, 47, %r319, %p55;
	setp.gt.s32 	%p56, %r487, %r320;
	max.s32 	%r322, %r487, %r320;
	selp.b32 	%r323, 48, %r321, %p56;
	setp.gt.s32 	%p57, %r486, %r322;
	max.s32 	%r324, %r486, %r322;
	selp.b32 	%r325, 49, %r323, %p57;
	setp.gt.s32 	%p58, %r485, %r324;
	max.s32 	%r326, %r485, %r324;
	selp.b32 	%r327, 50, %r325, %p58;
	setp.gt.s32 	%p59, %r484, %r326;
	max.s32 	%r328, %r484, %r326;
	selp.b32 	%r329, 51, %r327, %p59;
	setp.gt.s32 	%p60, %r483, %r328;
	max.s32 	%r330, %r483, %r328;
	selp.b32 	%r331, 52, %r329, %p60;
	setp.gt.s32 	%p61, %r482, %r330;
	max.s32 	%r332, %r482, %r330;
	selp.b32 	%r333, 53, %r331, %p61;
	setp.gt.s32 	%p62, %r481, %r332;
	max.s32 	%r334, %r481, %r332;
	selp.b32 	%r335, 54, %r333, %p62;
	setp.gt.s32 	%p63, %r480, %r334;
	max.s32 	%r336, %r480, %r334;
	selp.b32 	%r337, 55, %r335, %p63;
	setp.gt.s32 	%p64, %r479, %r336;
	max.s32 	%r338, %r479, %r336;
	selp.b32 	%r339, 56, %r337, %p64;
	setp.gt.s32 	%p65, %r478, %r338;
	max.s32 	%r340, %r478, %r338;
	selp.b32 	%r341, 57, %r339, %p65;
	setp.gt.s32 	%p66, %r477, %r340;
	max.s32 	%r342, %r477, %r340;
	selp.b32 	%r343, 58, %r341, %p66;
	setp.gt.s32 	%p67, %r476, %r342;
	max.s32 	%r344, %r476, %r342;
	selp.b32 	%r345, 59, %r343, %p67;
	setp.gt.s32 	%p68, %r475, %r344;
	max.s32 	%r346, %r475, %r344;
	selp.b32 	%r347, 60, %r345, %p68;
	setp.gt.s32 	%p69, %r474, %r346;
	max.s32 	%r348, %r474, %r346;
	selp.b32 	%r349, 61, %r347, %p69;
	setp.gt.s32 	%p70, %r473, %r348;
	max.s32 	%r350, %r473, %r348;
	selp.b32 	%r351, 62, %r349, %p70;
	setp.gt.s32 	%p71, %r472, %r350;
	max.s32 	%r352, %r472, %r350;
	selp.b32 	%r353, 63, %r351, %p71;
	setp.gt.s32 	%p72, %r471, %r352;
	max.s32 	%r354, %r471, %r352;
	selp.b32 	%r355, 64, %r353, %p72;
	setp.gt.s32 	%p73, %r470, %r354;
	max.s32 	%r356, %r470, %r354;
	selp.b32 	%r357, 65, %r355, %p73;
	setp.gt.s32 	%p74, %r469, %r356;
	max.s32 	%r358, %r469, %r356;
	selp.b32 	%r359, 66, %r357, %p74;
	setp.gt.s32 	%p75, %r468, %r358;
	max.s32 	%r360, %r468, %r358;
	selp.b32 	%r361, 67, %r359, %p75;
	setp.gt.s32 	%p76, %r467, %r360;
	max.s32 	%r362, %r467, %r360;
	selp.b32 	%r363, 68, %r361, %p76;
	setp.gt.s32 	%p77, %r466, %r362;
	max.s32 	%r364, %r466, %r362;
	selp.b32 	%r365, 69, %r363, %p77;
	setp.gt.s32 	%p78, %r465, %r364;
	max.s32 	%r366, %r465, %r364;
	selp.b32 	%r367, 70, %r365, %p78;
	setp.gt.s32 	%p79, %r464, %r366;
	max.s32 	%r368, %r464, %r366;
	selp.b32 	%r369, 71, %r367, %p79;
	setp.gt.s32 	%p80, %r463, %r368;
	max.s32 	%r370, %r463, %r368;
	selp.b32 	%r371, 72, %r369, %p80;
	setp.gt.s32 	%p81, %r462, %r370;
	max.s32 	%r372, %r462, %r370;
	selp.b32 	%r373, 73, %r371, %p81;
	setp.gt.s32 	%p82, %r461, %r372;
	max.s32 	%r374, %r461, %r372;
	selp.b32 	%r375, 74, %r373, %p82;
	setp.gt.s32 	%p83, %r460, %r374;
	max.s32 	%r376, %r460, %r374;
	selp.b32 	%r377, 75, %r375, %p83;
	setp.gt.s32 	%p84, %r459, %r376;
	max.s32 	%r378, %r459, %r376;
	selp.b32 	%r379, 76, %r377, %p84;
	setp.gt.s32 	%p85, %r458, %r378;
	max.s32 	%r380, %r458, %r378;
	selp.b32 	%r381, 77, %r379, %p85;
	setp.gt.s32 	%p86, %r457, %r380;
	max.s32 	%r382, %r457, %r380;
	selp.b32 	%r383, 78, %r381, %p86;
	setp.gt.s32 	%p87, %r456, %r382;
	max.s32 	%r384, %r456, %r382;
	selp.b32 	%r385, 79, %r383, %p87;
	setp.gt.s32 	%p88, %r455, %r384;
	max.s32 	%r386, %r455, %r384;
	selp.b32 	%r387, 80, %r385, %p88;
	setp.gt.s32 	%p89, %r454, %r386;
	max.s32 	%r388, %r454, %r386;
	selp.b32 	%r389, 81, %r387, %p89;
	setp.gt.s32 	%p90, %r453, %r388;
	max.s32 	%r390, %r453, %r388;
	selp.b32 	%r391, 82, %r389, %p90;
	setp.gt.s32 	%p91, %r452, %r390;
	max.s32 	%r392, %r452, %r390;
	selp.b32 	%r393, 83, %r391, %p91;
	setp.gt.s32 	%p92, %r451, %r392;
	max.s32 	%r394, %r451, %r392;
	selp.b32 	%r395, 84, %r393, %p92;
	setp.gt.s32 	%p93, %r450, %r394;
	max.s32 	%r396, %r450, %r394;
	selp.b32 	%r397, 85, %r395, %p93;
	setp.gt.s32 	%p94, %r449, %r396;
	max.s32 	%r398, %r449, %r396;
	selp.b32 	%r399, 86, %r397, %p94;
	setp.gt.s32 	%p95, %r448, %r398;
	max.s32 	%r400, %r448, %r398;
	selp.b32 	%r401, 87, %r399, %p95;
	setp.gt.s32 	%p96, %r447, %r400;
	max.s32 	%r402, %r447, %r400;
	selp.b32 	%r403, 88, %r401, %p96;
	setp.gt.s32 	%p97, %r446, %r402;
	max.s32 	%r404, %r446, %r402;
	selp.b32 	%r405, 89, %r403, %p97;
	setp.gt.s32 	%p98, %r445, %r404;
	max.s32 	%r406, %r445, %r404;
	selp.b32 	%r407, 90, %r405, %p98;
	setp.gt.s32 	%p99, %r444, %r406;
	max.s32 	%r408, %r444, %r406;
	selp.b32 	%r409, 91, %r407, %p99;
	setp.gt.s32 	%p100, %r443, %r408;
	max.s32 	%r410, %r443, %r408;
	selp.b32 	%r411, 92, %r409, %p100;
	setp.gt.s32 	%p101, %r442, %r410;
	max.s32 	%r412, %r442, %r410;
	selp.b32 	%r413, 93, %r411, %p101;
	setp.gt.s32 	%p102, %r441, %r412;
	max.s32 	%r414, %r441, %r412;
	selp.b32 	%r415, 94, %r413, %p102;
	setp.gt.s32 	%p103, %r440, %r414;
	max.s32 	%r416, %r440, %r414;
	selp.b32 	%r417, 95, %r415, %p103;
	setp.gt.s32 	%p104, %r439, %r416;
	max.s32 	%r418, %r439, %r416;
	selp.b32 	%r419, 96, %r417, %p104;
	setp.gt.s32 	%p105, %r438, %r418;
	max.s32 	%r420, %r438, %r418;
	selp.b32 	%r421, 97, %r419, %p105;
	setp.gt.s32 	%p106, %r437, %r420;
	max.s32 	%r422, %r437, %r420;
	selp.b32 	%r423, 98, %r421, %p106;
	setp.gt.s32 	%p107, %r436, %r422;
	selp.b32 	%r424, 99, %r423, %p107;
	cvt.rn.f64.u32 	%fd6, %r424;
	mov.u32 	%r425, %ctaid.x;
	mov.u32 	%r426, %ntid.x;
	mov.u32 	%r427, %tid.x;
	mad.lo.s32 	%r428, %r425, %r426, %r427;
	cvta.to.global.u64 	%rd36, %rd52;
	mul.wide.s32 	%rd37, %r428, 8;
	add.s64 	%rd38, %rd36, %rd37;
	st.global.f64 	[%rd38], %fd6;
$L__BB0_25:
	ret;

}
	// .globl	predictBatchWeightedKernel
.visible .entry predictBatchWeightedKernel(
	.param .u64 .ptr .align 1 predictBatchWeightedKernel_param_0,
	.param .u32 predictBatchWeightedKernel_param_1,
	.param .u64 .ptr .align 1 predictBatchWeightedKernel_param_2,
	.param .u64 .ptr .align 1 predictBatchWeightedKernel_param_3,
	.param .u64 .ptr .align 1 predictBatchWeightedKernel_param_4,
	.param .u32 predictBatchWeightedKernel_param_5,
	.param .u32 predictBatchWeightedKernel_param_6,
	.param .u32 predictBatchWeightedKernel_param_7,
	.param .u64 .ptr .align 1 predictBatchWeightedKernel_param_8
)
{
	.local .align 16 .b8 	__local_depot1[800];
	.reg .b64 	%SP;
	.reg .b64 	%SPL;
	.reg .pred 	%p<114>;
	.reg .b16 	%rs<5>;
	.reg .b32 	%r<35>;
	.reg .b64 	%rd<63>;
	.reg .b64 	%fd<523>;

	mov.u64 	%SPL, __local_depot1;
	ld.param.u64 	%rd17, [predictBatchWeightedKernel_param_0];
	ld.param.u32 	%r13, [predictBatchWeightedKernel_param_1];
	ld.param.u64 	%rd19, [predictBatchWeightedKernel_param_2];
	ld.param.u64 	%rd20, [predictBatchWeightedKernel_param_3];
	ld.param.u64 	%rd21, [predictBatchWeightedKernel_param_4];
	ld.param.u32 	%r14, [predictBatchWeightedKernel_param_5];
	ld.param.u32 	%r16, [predictBatchWeightedKernel_param_6];
	ld.param.u32 	%r15, [predictBatchWeightedKernel_param_7];
	ld.param.u64 	%rd18, [predictBatchWeightedKernel_param_8];
	cvta.to.global.u64 	%rd1, %rd21;
	cvta.to.global.u64 	%rd2, %rd19;
	cvta.to.global.u64 	%rd3, %rd20;
	cvta.to.global.u64 	%rd4, %rd18;
	add.u64 	%rd5, %SPL, 0;
	mov.u32 	%r17, %ctaid.x;
	mov.u32 	%r18, %ntid.x;
	mov.u32 	%r19, %tid.x;
	mad.lo.s32 	%r1, %r17, %r18, %r19;
	setp.ge.s32 	%p1, %r1, %r16;
	@%p1 bra 	$L__BB1_25;
	cvta.to.global.u64 	%rd23, %rd17;
	mul.lo.s32 	%r20, %r13, %r1;
	mul.wide.s32 	%rd24, %r20, 8;
	add.s64 	%rd6, %rd23, %rd24;
	setp.ne.s32 	%p2, %r15, 1;
	@%p2 bra 	$L__BB1_12;
	setp.lt.s32 	%p108, %r14, 1;
	mov.f64 	%fd421, 0d0000000000000000;
	mov.f64 	%fd422, %fd421;
	@%p108 bra 	$L__BB1_11;
	mov.f64 	%fd422, 0d0000000000000000;
	mov.b32 	%r31, 0;
	mov.f64 	%fd421, %fd422;
$L__BB1_4:
	mul.wide.u32 	%rd44, %r31, 4;
	add.s64 	%rd45, %rd3, %rd44;
	ld.global.u32 	%r29, [%rd45];
	mul.wide.s32 	%rd46, %r29, 40;
	add.s64 	%rd7, %rd2, %rd46;
	ld.global.u8 	%rs3, [%rd7];
	setp.ne.s16 	%p109, %rs3, 0;
	mov.b64 	%rd60, 0;
	@%p109 bra 	$L__BB1_10;
	mov.b64 	%rd60, 0;
$L__BB1_6:
	mad.lo.s64 	%rd48, %rd60, 40, %rd7;
	add.s64 	%rd9, %rd48, 4;
	ld.global.u32 	%r30, [%rd48+4];
	mul.wide.s32 	%rd49, %r30, 8;
	add.s64 	%rd50, %rd6, %rd49;
	ld.global.f64 	%fd413, [%rd50];
	ld.global.f64 	%fd414, [%rd48+8];
	setp.gtu.f64 	%p110, %fd413, %fd414;
	@%p110 bra 	$L__BB1_8;
	ld.global.u32 	%r32, [%rd9+24];
	bra.uni 	$L__BB1_9;
$L__BB1_8:
	ld.global.u32 	%r32, [%rd9+28];
$L__BB1_9:
	cvt.s64.s32 	%rd60, %r32;
	mul.wide.s32 	%rd51, %r32, 40;
	add.s64 	%rd52, %rd7, %rd51;
	ld.global.u8 	%rs4, [%rd52];
	setp.eq.s16 	%p111, %rs4, 0;
	@%p111 bra 	$L__BB1_6;
$L__BB1_10:
	mad.lo.s64 	%rd53, %rd60, 40, %rd7;
	ld.global.f64 	%fd415, [%rd53+16];
	mul.wide.u32 	%rd54, %r31, 8;
	add.s64 	%rd55, %rd1, %rd54;
	ld.global.f64 	%fd416, [%rd55];
	fma.rn.f64 	%fd421, %fd415, %fd416, %fd421;
	add.f64 	%fd422, %fd422, %fd416;
	add.s32 	%r31, %r31, 1;
	setp.ne.s32 	%p112, %r31, %r14;
	@%p112 bra 	$L__BB1_4;
$L__BB1_11:
	setp.gt.f64 	%p113, %fd422, 0d0000000000000000;
	div.rn.f64 	%fd417, %fd421, %fd422;
	selp.f64 	%fd418, %fd417, 0d0000000000000000, %p113;
	mul.wide.s32 	%rd56, %r1, 8;
	add.s64 	%rd57, %rd4, %rd56;
	st.global.f64 	[%rd57], %fd418;
	bra.uni 	$L__BB1_25;
$L__BB1_12:
	mov.f64 	%fd423, 0d0000000000000000;
	st.local.v2.f64 	[%rd5], {%fd423, %fd423};
	st.local.v2.f64 	[%rd5+16], {%fd423, %fd423};
	st.local.v2.f64 	[%rd5+32], {%fd423, %fd423};
	st.local.v2.f64 	[%rd5+48], {%fd423, %fd423};
	st.local.v2.f64 	[%rd5+64], {%fd423, %fd423};
	st.local.v2.f64 	[%rd5+80], {%fd423, %fd423};
	st.local.v2.f64 	[%rd5+96], {%fd423, %fd423};
	st.local.v2.f64 	[%rd5+112], {%fd423, %fd423};
	st.local.v2.f64 	[%rd5+128], {%fd423, %fd423};
	st.local.v2.f64 	[%rd5+144], {%fd423, %fd423};
	st.local.v2.f64 	[%rd5+160], {%fd423, %fd423};
	st.local.v2.f64 	[%rd5+176], {%fd423, %fd423};
	st.local.v2.f64 	[%rd5+192], {%fd423, %fd423};
	st.local.v2.f64 	[%rd5+208], {%fd423, %fd423};
	st.local.v2.f64 	[%rd5+224], {%fd423, %fd423};
	st.local.v2.f64 	[%rd5+240], {%fd423, %fd423};
	st.local.v2.f64 	[%rd5+256], {%fd423, %fd423};
	st.local.v2.f64 	[%rd5+272], {%fd423, %fd423};
	st.local.v2.f64 	[%rd5+288], {%fd423, %fd423};
	st.local.v2.f64 	[%rd5+304], {%fd423, %fd423};
	st.local.v2.f64 	[%rd5+320], {%fd423, %fd423};
	st.local.v2.f64 	[%rd5+336], {%fd423, %fd423};
	st.local.v2.f64 	[%rd5+352], {%fd423, %fd423};
	st.local.v2.f64 	[%rd5+368], {%fd423, %fd423};
	st.local.v2.f64 	[%rd5+384], {%fd423, %fd423};
	st.local.v2.f64 	[%rd5+400], {%fd423, %fd423};
	st.local.v2.f64 	[%rd5+416], {%fd423, %fd423};
	st.local.v2.f64 	[%rd5+432], {%fd423, %fd423};
	st.local.v2.f64 	[%rd5+448], {%fd423, %fd423};
	st.local.v2.f64 	[%rd5+464], {%fd423, %fd423};
	st.local.v2.f64 	[%rd5+480], {%fd423, %fd423};
	st.local.v2.f64 	[%rd5+496], {%fd423, %fd423};
	st.local.v2.f64 	[%rd5+512], {%fd423, %fd423};
	st.local.v2.f64 	[%rd5+528], {%fd423, %fd423};
	st.local.v2.f64 	[%rd5+544], {%fd423, %fd423};
	st.local.v2.f64 	[%rd5+560], {%fd423, %fd423};
	st.local.v2.f64 	[%rd5+576], {%fd423, %fd423};
	st.local.v2.f64 	[%rd5+592], {%fd423, %fd423};
	st.local.v2.f64 	[%rd5+608], {%fd423, %fd423};
	st.local.v2.f64 	[%rd5+624], {%fd423, %fd423};
	st.local.v2.f64 	[%rd5+640], {%fd423, %fd423};
	st.local.v2.f64 	[%rd5+656], {%fd423, %fd423};
	st.local.v2.f64 	[%rd5+672], {%fd423, %fd423};
	st.local.v2.f64 	[%rd5+688], {%fd423, %fd423};
	st.local.v2.f64 	[%rd5+704], {%fd423, %fd423};
	st.local.v2.f64 	[%rd5+720], {%fd423, %fd423};
	st.local.v2.f64 	[%rd5+736], {%fd423, %fd423};
	st.local.v2.f64 	[%rd5+752], {%fd423, %fd423};
	st.local.v2.f64 	[%rd5+768], {%fd423, %fd423};
	st.local.v2.f64 	[%rd5+784], {%fd423, %fd423};
	setp.lt.s32 	%p3, %r14, 1;
	mov.f64 	%fd424, %fd423;
	mov.f64 	%fd425, %fd423;
	mov.f64 	%fd426, %fd423;
	mov.f64 	%fd427, %fd423;
	mov.f64 	%fd428, %fd423;
	mov.f64 	%fd429, %fd423;
	mov.f64 	%fd430, %fd423;
	mov.f64 	%fd431, %fd423;
	mov.f64 	%fd432, %fd423;
	mov.f64 	%fd433, %fd423;
	mov.f64 	%fd434, %fd423;
	mov.f64 	%fd435, %fd423;
	mov.f64 	%fd436, %fd423;
	mov.f64 	%fd437, %fd423;
	mov.f64 	%fd438, %fd423;
	mov.f64 	%fd439, %fd423;
	mov.f64 	%fd440, %fd423;
	mov.f64 	%fd441, %fd423;
	mov.f64 	%fd442, %fd423;
	mov.f64 	%fd443, %fd423;
	mov.f64 	%fd444, %fd423;
	mov.f64 	%fd445, %fd423;
	mov.f64 	%fd446, %fd423;
	mov.f64 	%fd447, %fd423;
	mov.f64 	%fd448, %fd423;
	mov.f64 	%fd449, %fd423;
	mov.f64 	%fd450, %fd423;
	mov.f64 	%fd451, %fd423;
	mov.f64 	%fd452, %fd423;
	mov.f64 	%fd453, %fd423;
	mov.f64 	%fd454, %fd423;
	mov.f64 	%fd455, %fd423;
	mov.f64 	%fd456, %fd423;
	mov.f64 	%fd457, %fd423;
	mov.f64 	%fd458, %fd423;
	mov.f64 	%fd459, %fd423;
	mov.f64 	%fd460, %fd423;
	mov.f64 	%fd461, %fd423;
	mov.f64 	%fd462, %fd423;
	mov.f64 	%fd463, %fd423;
	mov.f64 	%fd464, %fd423;
	mov.f64 	%fd465, %fd423;
	mov.f64 	%fd466, %fd423;
	mov.f64 	%fd467, %fd423;
	mov.f64 	%fd468, %fd423;
	mov.f64 	%fd469, %fd423;
	mov.f64 	%fd470, %fd423;
	mov.f64 	%fd471, %fd423;
	mov.f64 	%fd472, %fd423;
	mov.f64 	%fd473, %fd423;
	mov.f64 	%fd474, %fd423;
	mov.f64 	%fd475, %fd423;
	mov.f64 	%fd476, %fd423;
	mov.f64 	%fd477, %fd423;
	mov.f64 	%fd478, %fd423;
	mov.f64 	%fd479, %fd423;
	mov.f64 	%fd480, %fd423;
	mov.f64 	%fd481, %fd423;
	mov.f64 	%fd482, %fd423;
	mov.f64 	%fd483, %fd423;
	mov.f64 	%fd484, %fd423;
	mov.f64 	%fd485, %fd423;
	mov.f64 	%fd486, %fd423;
	mov.f64 	%fd487, %fd423;
	mov.f64 	%fd488, %fd423;
	mov.f64 	%fd489, %fd423;
	mov.f64 	%fd490, %fd423;
	mov.f64 	%fd491, %fd423;
	mov.f64 	%fd492, %fd423;
	mov.f64 	%fd493, %fd423;
	mov.f64 	%fd494, %fd423;
	mov.f64 	%fd495, %fd423;
	mov.f64 	%fd496, %fd423;
	mov.f64 	%fd497, %fd423;
	mov.f64 	%fd498, %fd423;
	mov.f64 	%fd499, %fd423;
	mov.f64 	%fd500, %fd423;
	mov.f64 	%fd501, %fd423;
	mov.f64 	%fd502, %fd423;
	mov.f64 	%fd503, %fd423;
	mov.f64 	%fd504, %fd423;
	mov.f64 	%fd505, %fd423;
	mov.f64 	%fd506, %fd423;
	mov.f64 	%fd507, %fd423;
	mov.f64 	%fd508, %fd423;
	mov.f64 	%fd509, %fd423;
	mov.f64 	%fd510, %fd423;
	mov.f64 	%fd511, %fd423;
	mov.f64 	%fd512, %fd423;
	mov.f64 	%fd513, %fd423;
	mov.f64 	%fd514, %fd423;
	mov.f64 	%fd515, %fd423;
	mov.f64 	%fd516, %fd423;
	mov.f64 	%fd517, %fd423;
	mov.f64 	%fd518, %fd423;
	mov.f64 	%fd519, %fd423;
	mov.f64 	%fd520, %fd423;
	mov.f64 	%fd521, %fd423;
	mov.f64 	%fd522, %fd423;
	@%p3 bra 	$L__BB1_24;
	mov.b32 	%r33, 0;
$L__BB1_14:
	mul.wide.u32 	%rd26, %r33, 4;
	add.s64 	%rd27, %rd3, %rd26;
	ld.global.u32 	%r22, [%rd27];
	mul.wide.s32 	%rd28, %r22, 40;
	add.s64 	%rd12, %rd2, %rd28;
	ld.global.u8 	%rs1, [%rd12];
	setp.ne.s16 	%p4, %rs1, 0;
	mov.b64 	%rd62, 0;
	@%p4 bra 	$L__BB1_20;
	mov.b64 	%rd62, 0;
$L__BB1_16:
	mad.lo.s64 	%rd30, %rd62, 40, %rd12;
	add.s64 	%rd14, %rd30, 4;
	ld.global.u32 	%r23, [%rd30+4];
	mul.wide.s32 	%rd31, %r23, 8;
	add.s64 	%rd32, %rd6, %rd31;
	ld.global.f64 	%fd208, [%rd32];
	ld.global.f64 	%fd209, [%rd30+8];
	setp.gtu.f64 	%p5, %fd208, %fd209;
	@%p5 bra 	$L__BB1_18;
	ld.global.u32 	%r34, [%rd14+24];
	bra.uni 	$L__BB1_19;
$L__BB1_18:
	ld.global.u32 	%r34, [%rd14+28];
$L__BB1_19:
	cvt.s64.s32 	%rd62, %r34;
	mul.wide.s32 	%rd33, %r34, 40;
	add.s64 	%rd34, %rd12, %rd33;
	ld.global.u8 	%rs2, [%rd34];
	setp.eq.s16 	%p6, %rs2, 0;
	@%p6 bra 	$L__BB1_16;
$L__BB1_20:
	mad.lo.s64 	%rd35, %rd62, 40, %rd12;
	ld.global.u32 	%r11, [%rd35+24];
	setp.gt.u32 	%p7, %r11, 99;
	@%p7 bra 	$L__BB1_22;
	mul.wide.u32 	%rd36, %r33, 8;
	add.s64 	%rd37, %rd1, %rd36;
	ld.global.f64 	%fd210, [%rd37];
	mul.wide.u32 	%rd38, %r11, 8;
	add.s64 	%rd39, %rd5, %rd38;
	ld.local.f64 	%fd211, [%rd39];
	add.f64 	%fd212, %fd210, %fd211;
	st.local.f64 	[%rd39], %fd212;
$L__BB1_22:
	add.s32 	%r33, %r33, 1;
	setp.ne.s32 	%p8, %r33, %r14;
	@%p8 bra 	$L__BB1_14;
	ld.local.v2.f64 	{%fd522, %fd521}, [%rd5];
	ld.local.v2.f64 	{%fd520, %fd519}, [%rd5+16];
	ld.local.v2.f64 	{%fd518, %fd517}, [%rd5+32];
	ld.local.v2.f64 	{%fd516, %fd515}, [%rd5+48];
	ld.local.v2.f64 	{%fd514, %fd513}, [%rd5+64];
	ld.local.v2.f64 	{%fd512, %fd511}, [%rd5+80];
	ld.local.v2.f64 	{%fd510, %fd509}, [%rd5+96];
	ld.local.v2.f64 	{%fd508, %fd507}, [%rd5+112];
	ld.local.v2.f64 	{%fd506, %fd505}, [%rd5+128];
	ld.local.v2.f64 	{%fd504, %fd503}, [%rd5+144];
	ld.local.v2.f64 	{%fd502, %fd501}, [%rd5+160];
	ld.local.v2.f64 	{%fd500, %fd499}, [%rd5+176];
	ld.local.v2.f64 	{%fd498, %fd497}, [%rd5+192];
	ld.local.v2.f64 	{%fd496, %fd495}, [%rd5+208];
	ld.local.v2.f64 	{%fd494, %fd493}, [%rd5+224];
	ld.local.v2.f64 	{%fd492, %fd491}, [%rd5+240];
	ld.local.v2.f64 	{%fd490, %fd489}, [%rd5+256];
	ld.local.v2.f64 	{%fd488, %fd487}, [%rd5+272];
	ld.local.v2.f64 	{%fd486, %fd485}, [%rd5+288];
	ld.local.v2.f64 	{%fd484, %fd483}, [%rd5+304];
	ld.local.v2.f64 	{%fd482, %fd481}, [%rd5+320];
	ld.local.v2.f64 	{%fd480, %fd479}, [%rd5+336];
	ld.local.v2.f64 	{%fd478, %fd477}, [%rd5+352];
	ld.local.v2.f64 	{%fd476, %fd475}, [%rd5+368];
	ld.local.v2.f64 	{%fd474, %fd473}, [%rd5+384];
	ld.local.v2.f64 	{%fd472, %fd471}, [%rd5+400];
	ld.local.v2.f64 	{%fd470, %fd469}, [%rd5+416];
	ld.local.v2.f64 	{%fd468, %fd467}, [%rd5+432];
	ld.local.v2.f64 	{%fd466, %fd465}, [%rd5+448];
	ld.local.v2.f64 	{%fd464, %fd463}, [%rd5+464];
	ld.local.v2.f64 	{%fd462, %fd461}, [%rd5+480];
	ld.local.v2.f64 	{%fd460, %fd459}, [%rd5+496];
	ld.local.v2.f64 	{%fd458, %fd457}, [%rd5+512];
	ld.local.v2.f64 	{%fd456, %fd455}, [%rd5+528];
	ld.local.v2.f64 	{%fd454, %fd453}, [%rd5+544];
	ld.local.v2.f64 	{%fd452, %fd451}, [%rd5+560];
	ld.local.v2.f64 	{%fd450, %fd449}, [%rd5+576];
	ld.local.v2.f64 	{%fd448, %fd447}, [%rd5+592];
	ld.local.v2.f64 	{%fd446, %fd445}, [%rd5+608];
	ld.local.v2.f64 	{%fd444, %fd443}, [%rd5+624];
	ld.local.v2.f64 	{%fd442, %fd441}, [%rd5+640];
	ld.local.v2.f64 	{%fd440, %fd439}, [%rd5+656];
	ld.local.v2.f64 	{%fd438, %fd437}, [%rd5+672];
	ld.local.v2.f64 	{%fd436, %fd435}, [%rd5+688];
	ld.local.v2.f64 	{%fd434, %fd433}, [%rd5+704];
	ld.local.v2.f64 	{%fd432, %fd431}, [%rd5+720];
	ld.local.v2.f64 	{%fd430, %fd429}, [%rd5+736];
	ld.local.v2.f64 	{%fd428, %fd427}, [%rd5+752];
	ld.local.v2.f64 	{%fd426, %fd425}, [%rd5+768];
	ld.local.v2.f64 	{%fd424, %fd423}, [%rd5+784];
$L__BB1_24:
	ld.param.u64 	%rd58, [predictBatchWeightedKernel_param_8];
	max.f64 	%fd213, %fd522, 0d0000000000000000;
	setp.gt.f64 	%p9, %fd521, %fd213;
	selp.f64 	%fd214, %fd521, %fd213, %p9;
	setp.gt.f64 	%p10, %fd520, %fd214;
	selp.f64 	%fd215, %fd520, %fd214, %p10;
	setp.gt.f64 	%p11, %fd519, %fd215;
	selp.f64 	%fd216, %fd519, %fd215, %p11;
	setp.gt.f64 	%p12, %fd518, %fd216;
	selp.f64 	%fd217, %fd518, %fd216, %p12;
	setp.gt.f64 	%p13, %fd517, %fd217;
	selp.f64 	%fd218, %fd517, %fd217, %p13;
	setp.gt.f64 	%p14, %fd516, %fd218;
	selp.f64 	%fd219, %fd516, %fd218, %p14;
	setp.gt.f64 	%p15, %fd515, %fd219;
	selp.f64 	%fd220, %fd515, %fd219, %p15;
	setp.gt.f64 	%p16, %fd514, %fd220;
	selp.f64 	%fd221, %fd514, %fd220, %p16;
	setp.gt.f64 	%p17, %fd513, %fd221;
	selp.f64 	%fd222, %fd513, %fd221, %p17;
	setp.gt.f64 	%p18, %fd512, %fd222;
	selp.f64 	%fd223, %fd512, %fd222, %p18;
	setp.gt.f64 	%p19, %fd511, %fd223;
	selp.f64 	%fd224, %fd511, %fd223, %p19;
	setp.gt.f64 	%p20, %fd510, %fd224;
	selp.f64 	%fd225, %fd510, %fd224, %p20;
	setp.gt.f64 	%p21, %fd509, %fd225;
	selp.f64 	%fd226, %fd509, %fd225, %p21;
	setp.gt.f64 	%p22, %fd508, %fd226;
	selp.f64 	%fd227, %fd508, %fd226, %p22;
	setp.gt.f64 	%p23, %fd507, %fd227;
	selp.f64 	%fd228, %fd507, %fd227, %p23;
	setp.gt.f64 	%p24, %fd506, %fd228;
	selp.f64 	%fd229, %fd506, %fd228, %p24;
	setp.gt.f64 	%p25, %fd505, %fd229;
	selp.f64 	%fd230, %fd505, %fd229, %p25;
	setp.gt.f64 	%p26, %fd504, %fd230;
	selp.f64 	%fd231, %fd504, %fd230, %p26;
	setp.gt.f64 	%p27, %fd503, %fd231;
	selp.f64 	%fd232, %fd503, %fd231, %p27;
	setp.gt.f64 	%p28, %fd502, %fd232;
	selp.f64 	%fd233, %fd502, %fd232, %p28;
	setp.gt.f64 	%p29, %fd501, %fd233;
	selp.f64 	%fd234, %fd501, %fd233, %p29;
	setp.gt.f64 	%p30, %fd500, %fd234;
	selp.f64 	%fd235, %fd500, %fd234, %p30;
	setp.gt.f64 	%p31, %fd499, %fd235;
	selp.f64 	%fd236, %fd499, %fd235, %p31;
	setp.gt.f64 	%p32, %fd498, %fd236;
	selp.f64 	%fd237, %fd498, %fd236, %p32;
	setp.gt.f64 	%p33, %fd497, %fd237;
	selp.f64 	%fd238, %fd497, %fd237, %p33;
	setp.gt.f64 	%p34, %fd496, %fd238;
	selp.f64 	%fd239, %fd496, %fd238, %p34;
	setp.gt.f64 	%p35, %fd495, %fd239;
	selp.f64 	%fd240, %fd495, %fd239, %p35;
	setp.gt.f64 	%p36, %fd494, %fd240;
	selp.f64 	%fd241, %fd494, %fd240, %p36;
	setp.gt.f64 	%p37, %fd493, %fd241;
	selp.f64 	%fd242, %fd493, %fd241, %p37;
	setp.gt.f64 	%p38, %fd492, %fd242;
	selp.f64 	%fd243, %fd492, %fd242, %p38;
	setp.gt.f64 	%p39, %fd491, %fd243;
	selp.f64 	%fd244, %fd491, %fd243, %p39;
	setp.gt.f64 	%p40, %fd490, %fd244;
	selp.f64 	%fd245, %fd490, %fd244, %p40;
	setp.gt.f64 	%p41, %fd489, %fd245;
	selp.f64 	%fd246, %fd489, %fd245, %p41;
	setp.gt.f64 	%p42, %fd488, %fd246;
	selp.f64 	%fd247, %fd488, %fd246, %p42;
	setp.gt.f64 	%p43, %fd487, %fd247;
	selp.f64 	%fd248, %fd487, %fd247, %p43;
	setp.gt.f64 	%p44, %fd486, %fd248;
	selp.f64 	%fd249, %fd486, %fd248, %p44;
	setp.gt.f64 	%p45, %fd485, %fd249;
	selp.f64 	%fd250, %fd485, %fd249, %p45;
	setp.gt.f64 	%p46, %fd484, %fd250;
	selp.f64 	%fd251, %fd484, %fd250, %p46;
	setp.gt.f64 	%p47, %fd483, %fd251;
	selp.f64 	%fd252, %fd483, %fd251, %p47;
	setp.gt.f64 	%p48, %fd482, %fd252;
	selp.f64 	%fd253, %fd482, %fd252, %p48;
	setp.gt.f64 	%p49, %fd481, %fd253;
	selp.f64 	%fd254, %fd481, %fd253, %p49;
	setp.gt.f64 	%p50, %fd480, %fd254;
	selp.f64 	%fd255, %fd480, %fd254, %p50;
	setp.gt.f64 	%p51, %fd479, %fd255;
	selp.f64 	%fd256, %fd479, %fd255, %p51;
	setp.gt.f64 	%p52, %fd478, %fd256;
	selp.f64 	%fd257, %fd478, %fd256, %p52;
	setp.gt.f64 	%p53, %fd477, %fd257;
	selp.f64 	%fd258, %fd477, %fd257, %p53;
	setp.gt.f64 	%p54, %fd476, %fd258;
	selp.f64 	%fd259, %fd476, %fd258, %p54;
	setp.gt.f64 	%p55, %fd475, %fd259;
	selp.f64 	%fd260, %fd475, %fd259, %p55;
	setp.gt.f64 	%p56, %fd474, %fd260;
	selp.f64 	%fd261, %fd474, %fd260, %p56;
	setp.gt.f64 	%p57, %fd473, %fd261;
	selp.f64 	%fd262, %fd473, %fd261, %p57;
	setp.gt.f64 	%p58, %fd472, %fd262;
	selp.f64 	%fd263, %fd472, %fd262, %p58;
	setp.gt.f64 	%p59, %fd471, %fd263;
	selp.f64 	%fd264, %fd471, %fd263, %p59;
	setp.gt.f64 	%p60, %fd470, %fd264;
	selp.f64 	%fd265, %fd470, %fd264, %p60;
	setp.gt.f64 	%p61, %fd469, %fd265;
	selp.f64 	%fd266, %fd469, %fd265, %p61;
	setp.gt.f64 	%p62, %fd468, %fd266;
	selp.f64 	%fd267, %fd468, %fd266, %p62;
	setp.gt.f64 	%p63, %fd467, %fd267;
	selp.f64 	%fd268, %fd467, %fd267, %p63;
	setp.gt.f64 	%p64, %fd466, %fd268;
	selp.f64 	%fd269, %fd466, %fd268, %p64;
	setp.gt.f64 	%p65, %fd465, %fd269;
	selp.f64 	%fd270, %fd465, %fd269, %p65;
	setp.gt.f64 	%p66, %fd464, %fd270;
	selp.f64 	%fd271, %fd464, %fd270, %p66;
	setp.gt.f64 	%p67, %fd463, %fd271;
	selp.f64 	%fd272, %fd463, %fd271, %p67;
	setp.gt.f64 	%p68, %fd462, %fd272;
	selp.f64 	%fd273, %fd462, %fd272, %p68;
	setp.gt.f64 	%p69, %fd461, %fd273;
	selp.f64 	%fd274, %fd461, %fd273, %p69;
	setp.gt.f64 	%p70, %fd460, %fd274;
	selp.f64 	%fd275, %fd460, %fd274, %p70;
	setp.gt.f64 	%p71, %fd459, %fd275;
	selp.f64 	%fd276, %fd459, %fd275, %p71;
	setp.gt.f64 	%p72, %fd458, %fd276;
	selp.f64 	%fd277, %fd458, %fd276, %p72;
	setp.gt.f64 	%p73, %fd457, %fd277;
	selp.f64 	%fd278, %fd457, %fd277, %p73;
	setp.gt.f64 	%p74, %fd456, %fd278;
	selp.f64 	%fd279, %fd456, %fd278, %p74;
	setp.gt.f64 	%p75, %fd455, %fd279;
	selp.f64 	%fd280, %fd455, %fd279, %p75;
	setp.gt.f64 	%p76, %fd454, %fd280;
	selp.f64 	%fd281, %fd454, %fd280, %p76;
	setp.gt.f64 	%p77, %fd453, %fd281;
	selp.f64 	%fd282, %fd453, %fd281, %p77;
	setp.gt.f64 	%p78, %fd452, %fd282;
	selp.f64 	%fd283, %fd452, %fd282, %p78;
	setp.gt.f64 	%p79, %fd451, %fd283;
	selp.f64 	%fd284, %fd451, %fd283, %p79;
	setp.gt.f64 	%p80, %fd450, %fd284;
	selp.f64 	%fd285, %fd450, %fd284, %p80;
	setp.gt.f64 	%p81, %fd449, %fd285;
	selp.f64 	%fd286, %fd449, %fd285, %p81;
	setp.gt.f64 	%p82, %fd448, %fd286;
	selp.f64 	%fd287, %fd448, %fd286, %p82;
	setp.gt.f64 	%p83, %fd447, %fd287;
	selp.f64 	%fd288, %fd447, %fd287, %p83;
	setp.gt.f64 	%p84, %fd446, %fd288;
	selp.f64 	%fd289, %fd446, %fd288, %p84;
	setp.gt.f64 	%p85, %fd445, %fd289;
	selp.f64 	%fd290, %fd445, %fd289, %p85;
	setp.gt.f64 	%p86, %fd444, %fd290;
	selp.f64 	%fd291, %fd444, %fd290, %p86;
	setp.gt.f64 	%p87, %fd443, %fd291;
	selp.f64 	%fd292, %fd443, %fd291, %p87;
	setp.gt.f64 	%p88, %fd442, %fd292;
	selp.f64 	%fd293, %fd442, %fd292, %p88;
	setp.gt.f64 	%p89, %fd441, %fd293;
	selp.f64 	%fd294, %fd441, %fd293, %p89;
	setp.gt.f64 	%p90, %fd440, %fd294;
	selp.f64 	%fd295, %fd440, %fd294, %p90;
	setp.gt.f64 	%p91, %fd439, %fd295;
	selp.f64 	%fd296, %fd439, %fd295, %p91;
	setp.gt.f64 	%p92, %fd438, %fd296;
	selp.f64 	%fd297, %fd438, %fd296, %p92;
	setp.gt.f64 	%p93, %fd437, %fd297;
	selp.f64 	%fd298, %fd437, %fd297, %p93;
	setp.gt.f64 	%p94, %fd436, %fd298;
	selp.f64 	%fd299, %fd436, %fd298, %p94;
	setp.gt.f64 	%p95, %fd435, %fd299;
	selp.f64 	%fd300, %fd435, %fd299, %p95;
	setp.gt.f64 	%p96, %fd434, %fd300;
	selp.f64 	%fd301, %fd434, %fd300, %p96;
	setp.gt.f64 	%p97, %fd433, %fd301;
	selp.f64 	%fd302, %fd433, %fd301, %p97;
	setp.gt.f64 	%p98, %fd432, %fd302;
	selp.f64 	%fd303, %fd432, %fd302, %p98;
	setp.gt.f64 	%p99, %fd431, %fd303;
	selp.f64 	%fd304, %fd431, %fd303, %p99;
	setp.gt.f64 	%p100, %fd430, %fd304;
	selp.f64 	%fd305, %fd430, %fd304, %p100;
	setp.gt.f64 	%p101, %fd429, %fd305;
	selp.f64 	%fd306, %fd429, %fd305, %p101;
	setp.gt.f64 	%p102, %fd428, %fd306;
	selp.f64 	%fd307, %fd428, %fd306, %p102;
	setp.gt.f64 	%p103, %fd427, %fd307;
	selp.f64 	%fd308, %fd427, %fd307, %p103;
	setp.gt.f64 	%p104, %fd426, %fd308;
	selp.f64 	%fd309, %fd426, %fd308, %p104;
	setp.gt.f64 	%p105, %fd425, %fd309;
	selp.f64 	%fd310, %fd425, %fd309, %p105;
	setp.gt.f64 	%p106, %fd424, %fd310;
	selp.f64 	%fd311, %fd424, %fd310, %p106;
	setp.gt.f64 	%p107, %fd423, %fd311;
	selp.f64 	%fd312, 0d3FF0000000000000, 0d0000000000000000, %p9;
	selp.f64 	%fd313, 0d4000000000000000, %fd312, %p10;
	selp.f64 	%fd314, 0d4008000000000000, %fd313, %p11;
	selp.f64 	%fd315, 0d4010000000000000, %fd314, %p12;
	selp.f64 	%fd316, 0d4014000000000000, %fd315, %p13;
	selp.f64 	%fd317, 0d4018000000000000, %fd316, %p14;
	selp.f64 	%fd318, 0d401C000000000000, %fd317, %p15;
	selp.f64 	%fd319, 0d4020000000000000, %fd318, %p16;
	selp.f64 	%fd320, 0d4022000000000000, %fd319, %p17;
	selp.f64 	%fd321, 0d4024000000000000, %fd320, %p18;
	selp.f64 	%fd322, 0d4026000000000000, %fd321, %p19;
	selp.f64 	%fd323, 0d4028000000000000, %fd322, %p20;
	selp.f64 	%fd324, 0d402A000000000000, %fd323, %p21;
	selp.f64 	%fd325, 0d402C000000000000, %fd324, %p22;
	selp.f64 	%fd326, 0d402E000000000000, %fd325, %p23;
	selp.f64 	%fd327, 0d4030000000000000, %fd326, %p24;
	selp.f64 	%fd328, 0d4031000000000000, %fd327, %p25;
	selp.f64 	%fd329, 0d4032000000000000, %fd328, %p26;
	selp.f64 	%fd330, 0d4033000000000000, %fd329, %p27;
	selp.f64 	%fd331, 0d4034000000000000, %fd330, %p28;
	selp.f64 	%fd332, 0d4035000000000000, %fd331, %p29;
	selp.f64 	%fd333, 0d4036000000000000, %fd332, %p30;
	selp.f64 	%fd334, 0d4037000000000000, %fd333, %p31;
	selp.f64 	%fd335, 0d4038000000000000, %fd334, %p32;
	selp.f64 	%fd336, 0d4039000000000000, %fd335, %p33;
	selp.f64 	%fd337, 0d403A000000000000, %fd336, %p34;
	selp.f64 	%fd338, 0d403B000000000000, %fd337, %p35;
	selp.f64 	%fd339, 0d403C000000000000, %fd338, %p36;
	selp.f64 	%fd340, 0d403D000000000000, %fd339, %p37;
	selp.f64 	%fd341, 0d403E000000000000, %fd340, %p38;
	selp.f64 	%fd342, 0d403F000000000000, %fd341, %p39;
	selp.f64 	%fd343, 0d4040000000000000, %fd342, %p40;
	selp.f64 	%fd344, 0d4040800000000000, %fd343, %p41;
	selp.f64 	%fd345, 0d4041000000000000, %fd344, %p42;
	selp.f64 	%fd346, 0d4041800000000000, %fd345, %p43;
	selp.f64 	%fd347, 0d4042000000000000, %fd346, %p44;
	selp.f64 	%fd348, 0d4042800000000000, %fd347, %p45;
	selp.f64 	%fd349, 0d4043000000000000, %fd348, %p46;
	selp.f64 	%fd350, 0d4043800000000000, %fd349, %p47;
	selp.f64 	%fd351, 0d4044000000000000, %fd350, %p48;
	selp.f64 	%fd352, 0d4044800000000000, %fd351, %p49;
	selp.f64 	%fd353, 0d4045000000000000, %fd352, %p50;
	selp.f64 	%fd354, 0d4045800000000000, %fd353, %p51;
	selp.f64 	%fd355, 0d4046000000000000, %fd354, %p52;
	selp.f64 	%fd356, 0d4046800000000000, %fd355, %p53;
	selp.f64 	%fd357, 0d4047000000000000, %fd356, %p54;
	selp.f64 	%fd358, 0d4047800000000000, %fd357, %p55;
	selp.f64 	%fd359, 0d4048000000000000, %fd358, %p56;
	selp.f64 	%fd360, 0d4048800000000000, %fd359, %p57;
	selp.f64 	%fd361, 0d4049000000000000, %fd360, %p58;
	selp.f64 	%fd362, 0d4049800000000000, %fd361, %p59;
	selp.f64 	%fd363, 0d404A000000000000, %fd362, %p60;
	selp.f64 	%fd364, 0d404A800000000000, %fd363, %p61;
	selp.f64 	%fd365, 0d404B000000000000, %fd364, %p62;
	selp.f64 	%fd366, 0d404B800000000000, %fd365, %p63;
	selp.f64 	%fd367, 0d404C000000000000, %fd366, %p64;
	selp.f64 	%fd368, 0d404C800000000000, %fd367, %p65;
	selp.f64 	%fd369, 0d404D000000000000, %fd368, %p66;
	selp.f64 	%fd370, 0d404D800000000000, %fd369, %p67;
	selp.f64 	%fd371, 0d404E000000000000, %fd370, %p68;
	selp.f64 	%fd372, 0d404E800000000000, %fd371, %p69;
	selp.f64 	%fd373, 0d404F000000000000, %fd372, %p70;
	selp.f64 	%fd374, 0d404F800000000000, %fd373, %p71;
	selp.f64 	%fd375, 0d4050000000000000, %fd374, %p72;
	selp.f64 	%fd376, 0d4050400000000000, %fd375, %p73;
	selp.f64 	%fd377, 0d4050800000000000, %fd376, %p74;
	selp.f64 	%fd378, 0d4050C00000000000, %fd377, %p75;
	selp.f64 	%fd379, 0d4051000000000000, %fd378, %p76;
	selp.f64 	%fd380, 0d4051400000000000, %fd379, %p77;
	selp.f64 	%fd381, 0d4051800000000000, %fd380, %p78;
	selp.f64 	%fd382, 0d4051C00000000000, %fd381, %p79;
	selp.f64 	%fd383, 0d4052000000000000, %fd382, %p80;
	selp.f64 	%fd384, 0d4052400000000000, %fd383, %p81;
	selp.f64 	%fd385, 0d4052800000000000, %fd384, %p82;
	selp.f64 	%fd386, 0d4052C00000000000, %fd385, %p83;
	selp.f64 	%fd387, 0d4053000000000000, %fd386, %p84;
	selp.f64 	%fd388, 0d4053400000000000, %fd387, %p85;
	selp.f64 	%fd389, 0d4053800000000000, %fd388, %p86;
	selp.f64 	%fd390, 0d4053C00000000000, %fd389, %p87;
	selp.f64 	%fd391, 0d4054000000000000, %fd390, %p88;
	selp.f64 	%fd392, 0d4054400000000000, %fd391, %p89;
	selp.f64 	%fd393, 0d4054800000000000, %fd392, %p90;
	selp.f64 	%fd394, 0d4054C00000000000, %fd393, %p91;
	selp.f64 	%fd395, 0d4055000000000000, %fd394, %p92;
	selp.f64 	%fd396, 0d4055400000000000, %fd395, %p93;
	selp.f64 	%fd397, 0d4055800000000000, %fd396, %p94;
	selp.f64 	%fd398, 0d4055C00000000000, %fd397, %p95;
	selp.f64 	%fd399, 0d4056000000000000, %fd398, %p96;
	selp.f64 	%fd400, 0d4056400000000000, %fd399, %p97;
	selp.f64 	%fd401, 0d4056800000000000, %fd400, %p98;
	selp.f64 	%fd402, 0d4056C00000000000, %fd401, %p99;
	selp.f64 	%fd403, 0d4057000000000000, %fd402, %p100;
	selp.f64 	%fd404, 0d4057400000000000, %fd403, %p101;
	selp.f64 	%fd405, 0d4057800000000000, %fd404, %p102;
	selp.f64 	%fd406, 0d4057C00000000000, %fd405, %p103;
	selp.f64 	%fd407, 0d4058000000000000, %fd406, %p104;
	selp.f64 	%fd408, 0d4058400000000000, %fd407, %p105;
	selp.f64 	%fd409, 0d4058800000000000, %fd408, %p106;
	selp.f64 	%fd410, 0d4058C00000000000, %fd409, %p107;
	mov.u32 	%r24, %ctaid.x;
	mov.u32 	%r25, %ntid.x;
	mov.u32 	%r26, %tid.x;
	mad.lo.s32 	%r27, %r24, %r25, %r26;
	cvta.to.global.u64 	%rd40, %rd58;
	mul.wide.s32 	%rd41, %r27, 8;
	add.s64 	%rd42, %rd40, %rd41;
	st.global.f64 	[%rd42], %fd410;
$L__BB1_25:
	ret;

}


// ===== COMPILED SASS (sm_100) =====

	.target	sm_100

	.elftype	@"ET_EXEC"


//--------------------- .note.nv.tkinfo           --------------------------
	.section	.note.nv.tkinfo,"",@"SHT_NOTE"
	.sectionflags	@"SHF_NOTE_NV_TKINFO"
	.tkinfo
        /*0018*/ 	.word	0x00000002
        /*0030*/ 	.string	""
        /*0030*/ 	.string	"ptxas"
        /*0030*/ 	.string	"Cuda compilation tools, release 13.0, V13.0.88"
        /*0030*/ 	.string	"Build cuda_13.0.r13.0/compiler.36424714_0"
        /*0030*/ 	.string	"-arch sm_100 -m 64 "



//--------------------- .note.nv.cuinfo           --------------------------
	.section	.note.nv.cuinfo,"",@"SHT_NOTE"
	.sectionflags	@"SHF_NOTE_NV_CUINFO"
        /*0018*/ 	.short	0x0002
        /*001a*/ 	.short	0x0064
        /*001c*/ 	.short	0x0082
	.zero		2


//--------------------- .nv.info                  --------------------------
	.section	.nv.info,"",@"SHT_CUDA_INFO"
	.align	4


	//----- nvinfo : EIATTR_REGCOUNT
	.align		4
        /*0000*/ 	.byte	0x04, 0x2f
        /*0002*/ 	.short	(.L_1 - .L_0)
	.align		4
.L_0:
        /*0004*/ 	.word	index@(predictBatchKernel)
        /*0008*/ 	.word	0x0000006a


	//----- nvinfo : EIATTR_FRAME_SIZE
	.align		4
.L_1:
        /*000c*/ 	.byte	0x04, 0x11
        /*000e*/ 	.short	(.L_3 - .L_2)
	.align		4
.L_2:
        /*0010*/ 	.word	index@($__internal_1_$__cuda_sm20_div_rn_f64_full)
        /*0014*/ 	.word	0x00000190


	//----- nvinfo : EIATTR_FRAME_SIZE
	.align		4
.L_3:
        /*0018*/ 	.byte	0x04, 0x11
        /*001a*/ 	.short	(.L_5 - .L_4)
	.align		4
.L_4:
        /*001c*/ 	.word	index@(predictBatchKernel)
        /*0020*/ 	.word	0x00000190


	//----- nvinfo : EIATTR_REGCOUNT
	.align		4
.L_5:
        /*0024*/ 	.byte	0x04, 0x2f
        /*0026*/ 	.short	(.L_7 - .L_6)
	.align		4
.L_6:
        /*0028*/ 	.word	index@(predictBatchWeightedKernel)
        /*002c*/ 	.word	0x000000d0


	//----- nvinfo : EIATTR_FRAME_SIZE
	.align		4
.L_7:
        /*0030*/ 	.byte	0x04, 0x11
        /*0032*/ 	.short	(.L_9 - .L_8)
	.align		4
.L_8:
        /*0034*/ 	.word	index@($__internal_0_$__cuda_sm20_div_rn_f64_full)
        /*0038*/ 	.word	0x00000320


	//----- nvinfo : EIATTR_FRAME_SIZE
	.align		4
.L_9:
        /*003c*/ 	.byte	0x04, 0x11
        /*003e*/ 	.short	(.L_11 - .L_10)
	.align		4
.L_10:
        /*0040*/ 	.word	index@(predictBatchWeightedKernel)
        /*0044*/ 	.word	0x00000320


	//----- nvinfo : EIATTR_MIN_STACK_SIZE
	.align		4
.L_11:
        /*0048*/ 	.byte	0x04, 0x12
        /*004a*/ 	.short	(.L_13 - .L_12)
	.align		4
.L_12:
        /*004c*/ 	.word	index@(predictBatchWeightedKernel)
        /*0050*/ 	.word	0x00000320


	//----- nvinfo : EIATTR_MIN_STACK_SIZE
	.align		4
.L_13:
        /*0054*/ 	.byte	0x04, 0x12
        /*0056*/ 	.short	(.L_15 - .L_14)
	.align		4
.L_14:
        /*0058*/ 	.word	index@(predictBatchKernel)
        /*005c*/ 	.word	0x00000190
.L_15:


//--------------------- .nv.compat                --------------------------
	.section	.nv.compat,"",@"SHT_CUDA_COMPAT_INFO"
	.align	4
        /*0000*/ 	.byte	0x02, 0x09, 0x00, 0x00, 0x02, 0x02, 0x01, 0x00, 0x02, 0x05, 0x05, 0x00, 0x03, 0x07, 0x01, 0x01
        /*0010*/ 	.byte	0x02, 0x03, 0x00, 0x00, 0x02, 0x06, 0x01, 0x00, 0x04, 0x0b, 0x08, 0x00, 0x01, 0x00, 0x00, 0x00
        /*0020*/ 	.byte	0x00, 0x00, 0x00, 0x00


//--------------------- .nv.info.predictBatchWeightedKernel --------------------------
	.section	.nv.info.predictBatchWeightedKernel,"",@"SHT_CUDA_INFO"
	.sectionflags	@""
	.align	4


	//----- nvinfo : EIATTR_CUDA_API_VERSION
	.align		4
        /*0000*/ 	.byte	0x04, 0x37
        /*0002*/ 	.short	(.L_17 - .L_16)
.L_16:
        /*0004*/ 	.word	0x00000082


	//----- nvinfo : EIATTR_KPARAM_INFO
	.align		4
.L_17:
        /*0008*/ 	.byte	0x04, 0x17
        /*000a*/ 	.short	(.L_19 - .L_18)
.L_18:
        /*000c*/ 	.word	0x00000000
        /*0010*/ 	.short	0x0008
        /*0012*/ 	.short	0x0038
        /*0014*/ 	.byte	0x00, 0xf5, 0x21, 0x00


	//----- nvinfo : EIATTR_KPARAM_INFO
	.align		4
.L_19:
        /*0018*/ 	.byte	0x04, 0x17
        /*001a*/ 	.short	(.L_21 - .L_20)
.L_20:
        /*001c*/ 	.word	0x00000000
        /*0020*/ 	.short	0x0007
        /*0022*/ 	.short	0x0030
        /*0024*/ 	.byte	0x00, 0xf0, 0x11, 0x00


	//----- nvinfo : EIATTR_KPARAM_INFO
	.align		4
.L_21:
        /*0028*/ 	.byte	0x04, 0x17
        /*002a*/ 	.short	(.L_23 - .L_22)
.L_22:
        /*002c*/ 	.word	0x00000000
        /*0030*/ 	.short	0x0006
        /*0032*/ 	.short	0x002c
        /*0034*/ 	.byte	0x00, 0xf0, 0x11, 0x00


	//----- nvinfo : EIATTR_KPARAM_INFO
	.align		4
.L_23:
        /*0038*/ 	.byte	0x04, 0x17
        /*003a*/ 	.short	(.L_25 - .L_24)
.L_24:
        /*003c*/ 	.word	0x00000000
        /*0040*/ 	.short	0x0005
        /*0042*/ 	.short	0x0028
        /*0044*/ 	.byte	0x00, 0xf0, 0x11, 0x00


	//----- nvinfo : EIATTR_KPARAM_INFO
	.align		4
.L_25:
        /*0048*/ 	.byte	0x04, 0x17
        /*004a*/ 	.short	(.L_27 - .L_26)
.L_26:
        /*004c*/ 	.word	0x00000000
        /*0050*/ 	.short	0x0004
        /*0052*/ 	.short	0x0020
        /*0054*/ 	.byte	0x00, 0xf5, 0x21, 0x00


	//----- nvinfo : EIATTR_KPARAM_INFO
	.align		4
.L_27:
        /*0058*/ 	.byte	0x04, 0x17
        /*005a*/ 	.short	(.L_29 - .L_28)
.L_28:
        /*005c*/ 	.word	0x00000000
        /*0060*/ 	.short	0x0003
        /*0062*/ 	.short	0x0018
        /*0064*/ 	.byte	0x00, 0xf5, 0x21, 0x00


	//----- nvinfo : EIATTR_KPARAM_INFO
	.align		4
.L_29:
        /*0068*/ 	.byte	0x04, 0x17
        /*006a*/ 	.short	(.L_31 - .L_30)
.L_30:
        /*006c*/ 	.word	0x00000000
        /*0070*/ 	.short	0x0002
        /*0072*/ 	.short	0x0010
        /*0074*/ 	.byte	0x00, 0xf5, 0x21, 0x00


	//----- nvinfo : EIATTR_KPARAM_INFO
	.align		4
.L_31:
        /*0078*/ 	.byte	0x04, 0x17
        /*007a*/ 	.short	(.L_33 - .L_32)
.L_32:
        /*007c*/ 	.word	0x00000000
        /*0080*/ 	.short	0x0001
        /*0082*/ 	.short	0x0008
        /*0084*/ 	.byte	0x00, 0xf0, 0x11, 0x00


	//----- nvinfo : EIATTR_KPARAM_INFO
	.align		4
.L_33:
        /*0088*/ 	.byte	0x04, 0x17
        /*008a*/ 	.short	(.L_35 - .L_34)
.L_34:
        /*008c*/ 	.word	0x00000000
        /*0090*/ 	.short	0x0000
        /*0092*/ 	.short	0x0000
        /*0094*/ 	.byte	0x00, 0xf5, 0x21, 0x00


	//----- nvinfo : EIATTR_SPARSE_MMA_MASK
	.align		4
.L_35:
        /*0098*/ 	.byte	0x03, 0x50
        /*009a*/ 	.short	0x0000


	//----- nvinfo : EIATTR_MAXREG_COUNT
	.align		4
        /*009c*/ 	.byte	0x03, 0x1b
        /*009e*/ 	.short	0x00ff


	//----- nvinfo : EIATTR_MERCURY_ISA_VERSION
	.align		4
        /*00a0*/ 	.byte	0x03, 0x5f
        /*00a2*/ 	.short	0x0101


	//----- nvinfo : EIATTR_VRC_CTA_INIT_COUNT
	.align		4
        /*00a4*/ 	.byte	0x02, 0x4a
	.zero		1
	.zero		1


	//----- nvinfo : EIATTR_EXIT_INSTR_OFFSETS
	.align		4
        /*00a8*/ 	.byte	0x04, 0x1c
        /*00aa*/ 	.short	(.L_37 - .L_36)


	//   ....[0]....
.L_36:
        /*00ac*/ 	.word	0x00000080


	//   ....[1]....
        /*00b0*/ 	.word	0x00000610


	//   ....[2]....
        /*00b4*/ 	.word	0x00002f90


	//----- nvinfo : EIATTR_CRS_STACK_SIZE
	.align		4
.L_37:
        /*00b8*/ 	.byte	0x04, 0x1e
        /*00ba*/ 	.short	(.L_39 - .L_38)
.L_38:
        /*00bc*/ 	.word	0x00000000


	//----- nvinfo : EIATTR_CBANK_PARAM_SIZE
	.align		4
.L_39:
        /*00c0*/ 	.byte	0x03, 0x19
        /*00c2*/ 	.short	0x0040


	//----- nvinfo : EIATTR_PARAM_CBANK
	.align		4
        /*00c4*/ 	.byte	0x04, 0x0a
        /*00c6*/ 	.short	(.L_41 - .L_40)
	.align		4
.L_40:
        /*00c8*/ 	.word	index@(.nv.constant0.predictBatchWeightedKernel)
        /*00cc*/ 	.short	0x0380
        /*00ce*/ 	.short	0x0040


	//----- nvinfo : EIATTR_SW_WAR
	.align		4
.L_41:
        /*00d0*/ 	.byte	0x04, 0x36
        /*00d2*/ 	.short	(.L_43 - .L_42)
.L_42:
        /*00d4*/ 	.word	0x00000008
.L_43:


//--------------------- .nv.info.predictBatchKernel --------------------------
	.section	.nv.info.predictBatchKernel,"",@"SHT_CUDA_INFO"
	.sectionflags	@""
	.align	4


	//----- nvinfo : EIATTR_CUDA_API_VERSION
	.align		4
        /*0000*/ 	.byte	0x04, 0x37
        /*0002*/ 	.short	(.L_45 - .L_44)
.L_44:
        /*0004*/ 	.word	0x00000082


	//----- nvinfo : EIATTR_KPARAM_INFO
	.align		4
.L_45:
        /*0008*/ 	.byte	0x04, 0x17
        /*000a*/ 	.short	(.L_47 - .L_46)
.L_46:
        /*000c*/ 	.word	0x00000000
        /*0010*/ 	.short	0x0007
        /*0012*/ 	.short	0x0030
        /*0014*/ 	.byte	0x00, 0xf5, 0x21, 0x00


	//----- nvinfo : EIATTR_KPARAM_INFO
	.align		4
.L_47:
        /*0018*/ 	.byte	0x04, 0x17
        /*001a*/ 	.short	(.L_49 - .L_48)
.L_48:
        /*001c*/ 	.word	0x00000000
        /*0020*/ 	.short	0x0006
        /*0022*/ 	.short	0x0028
        /*0024*/ 	.byte	0x00, 0xf0, 0x11, 0x00


	//----- nvinfo : EIATTR_KPARAM_INFO
	.align		4
.L_49:
        /*0028*/ 	.byte	0x04, 0x17
        /*002a*/ 	.short	(.L_51 - .L_50)
.L_50:
        /*002c*/ 	.word	0x00000000
        /*0030*/ 	.short	0x0005
        /*0032*/ 	.short	0x0024
        /*0034*/ 	.byte	0x00, 0xf0, 0x11, 0x00


	//----- nvinfo : EIATTR_KPARAM_INFO
	.align		4
.L_51:
        /*0038*/ 	.byte	0x04, 0x17
        /*003a*/ 	.short	(.L_53 - .L_52)
.L_52:
        /*003c*/ 	.word	0x00000000
        /*0040*/ 	.short	0x0004
        /*0042*/ 	.short	0x0020
        /*0044*/ 	.byte	0x00, 0xf0, 0x11, 0x00


	//----- nvinfo : EIATTR_KPARAM_INFO
	.align		4
.L_53:
        /*0048*/ 	.byte	0x04, 0x17
        /*004a*/ 	.short	(.L_55 - .L_54)
.L_54:
        /*004c*/ 	.word	0x00000000
        /*0050*/ 	.short	0x0003
        /*0052*/ 	.short	0x0018
        /*0054*/ 	.byte	0x00, 0xf5, 0x21, 0x00


	//----- nvinfo : EIATTR_KPARAM_INFO
	.align		4
.L_55:
        /*0058*/ 	.byte	0x04, 0x17
        /*005a*/ 	.short	(.L_57 - .L_56)
.L_56:
        /*005c*/ 	.word	0x00000000
        /*0060*/ 	.short	0x0002
        /*0062*/ 	.short	0x0010
        /*0064*/ 	.byte	0x00, 0xf5, 0x21, 0x00


	//----- nvinfo : EIATTR_KPARAM_INFO
	.align		4
.L_57:
        /*0068*/ 	.byte	0x04, 0x17
        /*006a*/ 	.short	(.L_59 - .L_58)
.L_58:
        /*006c*/ 	.word	0x00000000
        /*0070*/ 	.short	0x0001
        /*0072*/ 	.short	0x0008
        /*0074*/ 	.byte	0x00, 0xf0, 0x11, 0x00


	//----- nvinfo : EIATTR_KPARAM_INFO
	.align		4
.L_59:
        /*0078*/ 	.byte	0x04, 0x17
        /*007a*/ 	.short	(.L_61 - .L_60)
.L_60:
        /*007c*/ 	.word	0x00000000
        /*0080*/ 	.short	0x0000
        /*0082*/ 	.short	0x0000
        /*0084*/ 	.byte	0x00, 0xf5, 0x21, 0x00


	//----- nvinfo : EIATTR_SPARSE_MMA_MASK
	.align		4
.L_61:
        /*0088*/ 	.byte	0x03, 0x50
        /*008a*/ 	.short	0x0000


	//----- nvinfo : EIATTR_MAXREG_COUNT
	.align		4
        /*008c*/ 	.byte	0x03, 0x1b
        /*008e*/ 	.short	0x00ff


	//----- nvinfo : EIATTR_MERCURY_ISA_VERSION
	.align		4
        /*0090*/ 	.byte	0x03, 0x5f
        /*0092*/ 	.short	0x0101


	//----- nvinfo : EIATTR_VRC_CTA_INIT_COUNT
	.align		4
        /*0094*/ 	.byte	0x02, 0x4a
	.zero		1
	.zero		1


	//----- nvinfo : EIATTR_EXIT_INSTR_OFFSETS
	.align		4
        /*0098*/ 	.byte	0x04, 0x1c
        /*009a*/ 	.short	(.L_63 - .L_62)


	//   ....[0]....
.L_62:
        /*009c*/ 	.word	0x00000080


	//   ....[1]....
        /*00a0*/ 	.word	0x00000590


	//   ....[2]....
        /*00a4*/ 	.word	0x00002210


	//----- nvinfo : EIATTR_CRS_STACK_SIZE
	.align		4
.L_63:
        /*00a8*/ 	.byte	0x04, 0x1e
        /*00aa*/ 	.short	(.L_65 - .L_64)
.L_64:
        /*00ac*/ 	.word	0x00000000


	//----- nvinfo : EIATTR_CBANK_PARAM_SIZE
	.align		4
.L_65:
        /*00b0*/ 	.byte	0x03, 0x19
        /*00b2*/ 	.short	0x0038


	//----- nvinfo : EIATTR_PARAM_CBANK
	.align		4
        /*00b4*/ 	.byte	0x04, 0x0a
        /*00b6*/ 	.short	(.L_67 - .L_66)
	.align		4
.L_66:
        /*00b8*/ 	.word	index@(.nv.constant0.predictBatchKernel)
        /*00bc*/ 	.short	0x0380
        /*00be*/ 	.short	0x0038


	//----- nvinfo : EIATTR_SW_WAR
	.align		4
.L_67:
        /*00c0*/ 	.byte	0x04, 0x36
        /*00c2*/ 	.short	(.L_69 - .L_68)
.L_68:
        /*00c4*/ 	.word	0x00000008
.L_69:


//--------------------- .nv.callgraph             --------------------------
	.section	.nv.callgraph,"",@"SHT_CUDA_CALLGRAPH"
	.align	4
	.sectionentsize	8
	.align		4
        /*0000*/ 	.word	0x00000000
	.align		4
        /*0004*/ 	.word	0xffffffff
	.align		4
        /*0008*/ 	.word	0x00000000
	.align		4
        /*000c*/ 	.word	0xfffffffe
	.align		4
        /*0010*/ 	.word	0x00000000
	.align		4
        /*0014*/ 	.word	0xfffffffd
	.align		4
        /*0018*/ 	.word	0x00000000
	.align		4
        /*001c*/ 	.word	0xfffffffc


//--------------------- .text.predictBatchWeightedKernel --------------------------
	.section	.text.predictBatchWeightedKernel,"ax",@progbits
	.align	128
        .global         predictBatchWeightedKernel
        .type           predictBatchWeightedKernel,@function
        .size           predictBatchWeightedKernel,(.L_x_38 - predictBatchWeightedKernel)
        .other          predictBatchWeightedKernel,@"STO_CUDA_ENTRY STV_DEFAULT"
predictBatchWeightedKernel:
.text.predictBatchWeightedKernel:
[----:B------:R-:W0:Y:S01]  /*0000*/  LDC R1, c[0x0][0x37c] ;  /* 0x0000df00ff017b82 */ /* 0x000e220000000800 */
[----:B------:R-:W1:Y:S07]  /*0010*/  S2R R0, SR_TID.X ;  /* 0x0000000000007919 */ /* 0x000e6e0000002100 */
[----:B------:R-:W1:Y:S01]  /*0020*/  S2UR UR4, SR_CTAID.X ;  /* 0x00000000000479c3 */ /* 0x000e620000002500 */
[----:B------:R-:W2:Y:S01]  /*0030*/  LDCU UR5, c[0x0][0x3ac] ;  /* 0x00007580ff0577ac */ /* 0x000ea20008000800 */
[----:B0-----:R-:W-:-:S06]  /*0040*/  VIADD R1, R1, 0xfffffce0 ;  /* 0xfffffce001017836 */ /* 0x001fcc0000000000 */
[----:B------:R-:W1:Y:S02]  /*0050*/  LDC R19, c[0x0][0x360] ;  /* 0x0000d800ff137b82 */ /* 0x000e640000000800 */
[----:B-1----:R-:W-:-:S05]  /*0060*/  IMAD R19, R19, UR4, R0 ;  /* 0x0000000413137c24 */ /* 0x002fca000f8e0200 */
[----:B--2---:R-:W-:-:S13]  /*0070*/  ISETP.GE.AND P0, PT, R19, UR5, PT ;  /* 0x0000000513007c0c */ /* 0x004fda000bf06270 */
[----:B------:R-:W-:Y:S05]  /*0080*/  @P0 EXIT ;  /* 0x000000000000094d */ /* 0x000fea0003800000 */
[----:B------:R-:W0:Y:S01]  /*0090*/  LDCU UR7, c[0x0][0x3b0] ;  /* 0x00007600ff0777ac */ /* 0x000e220008000800 */
[----:B------:R-:W1:Y:S01]  /*00a0*/  LDC.64 R2, c[0x0][0x380] ;  /* 0x0000e000ff027b82 */ /* 0x000e620000000a00 */
[----:B------:R-:W2:Y:S01]  /*00b0*/  LDCU UR6, c[0x0][0x388] ;  /* 0x00007100ff0677ac */ /* 0x000ea20008000800 */
[----:B------:R-:W3:Y:S01]  /*00c0*/  LDCU.64 UR4, c[0x0][0x358] ;  /* 0x00006b00ff0477ac */ /* 0x000ee20008000a00 */
[----:B0-----:R-:W-:Y:S01]  /*00d0*/  UISETP.NE.AND UP0, UPT, UR7, 0x1, UPT ;  /* 0x000000010700788c */ /* 0x001fe2000bf05270 */
[----:B--2---:R-:W-:-:S04]  /*00e0*/  IMAD R5, R19, UR6, RZ ;  /* 0x0000000613057c24 */ /* 0x004fc8000f8e02ff */
[----:B-1----:R-:W-:-:S04]  /*00f0*/  IMAD.WIDE R2, R5, 0x8, R2 ;  /* 0x0000000805027825 */ /* 0x002fc800078e0202 */
[----:B---3--:R-:W-:Y:S05]  /*0100*/  BRA.U UP0, `(.L_x_0) ;  /* 0x0000000500447547 */ /* 0x008fea000b800000 */
[----:B------:R-:W0:Y:S01]  /*0110*/  LDCU UR6, c[0x0][0x3a8] ;  /* 0x00007500ff0677ac */ /* 0x000e220008000800 */
[----:B------:R-:W-:Y:S02]  /*0120*/  CS2R R4, SRZ ;  /* 0x0000000000047805 */ /* 0x000fe4000001ff00 */
[----:B------:R-:W-:Y:S01]  /*0130*/  CS2R R6, SRZ ;  /* 0x0000000000067805 */ /* 0x000fe2000001ff00 */
[----:B0-----:R-:W-:-:S09]  /*0140*/  UISETP.GE.AND UP0, UPT, UR6, 0x1, UPT ;  /* 0x000000010600788c */ /* 0x001fd2000bf06270 */
[----:B------:R-:W-:Y:S05]  /*0150*/  BRA.U !UP0, `(.L_x_1) ;  /* 0x0000000108b87547 */ /* 0x000fea000b800000 */
[----:B------:R-:W-:Y:S01]  /*0160*/  IMAD.MOV.U32 R21, RZ, RZ, RZ ;  /* 0x000000ffff157224 */ /* 0x000fe200078e00ff */
[----:B------:R-:W-:Y:S02]  /*0170*/  CS2R R6, SRZ ;  /* 0x0000000000067805 */ /* 0x000fe4000001ff00 */
[----:B------:R-:W-:-:S07]  /*0180*/  CS2R R4, SRZ ;  /* 0x0000000000047805 */ /* 0x000fce000001ff00 */
.L_x_4:
[----:B------:R-:W0:Y:S08]  /*0190*/  LDC.64 R8, c[0x0][0x398] ;  /* 0x0000e600ff087b82 */ /* 0x000e300000000a00 */
[----:B------:R-:W1:Y:S08]  /*01a0*/  LDC.64 R10, c[0x0][0x390] ;  /* 0x0000e400ff0a7b82 */ /* 0x000e700000000a00 */
[----:B------:R-:W2:Y:S01]  /*01b0*/  LDC.64 R12, c[0x0][0x3a0] ;  /* 0x0000e800ff0c7b82 */ /* 0x000ea20000000a00 */
[----:B0-----:R-:W-:-:S06]  /*01c0*/  IMAD.WIDE.U32 R8, R21, 0x4, R8 ;  /* 0x0000000415087825 */ /* 0x001fcc00078e0008 */
[----:B------:R-:W1:Y:S02]  /*01d0*/  LDG.E R9, desc[UR4][R8.64] ;  /* 0x0000000408097981 */ /* 0x000e64000c1e1900 */
[----:B-1----:R-:W-:-:S05]  /*01e0*/  IMAD.WIDE R14, R9, 0x28, R10 ;  /* 0x00000028090e7825 */ /* 0x002fca00078e020a */
[----:B------:R-:W3:Y:S01]  /*01f0*/  LDG.E.U8 R0, desc[UR4][R14.64] ;  /* 0x000000040e007981 */ /* 0x000ee2000c1e1100 */
[----:B------:R-:W-:Y:S02]  /*0200*/  CS2R R10, SRZ ;  /* 0x00000000000a7805 */ /* 0x000fe4000001ff00 */
[----:B---3--:R-:W-:-:S13]  /*0210*/  ISETP.NE.AND P0, PT, R0, RZ, PT ;  /* 0x000000ff0000720c */ /* 0x008fda0003f05270 */
[----:B--2---:R-:W-:Y:S05]  /*0220*/  @P0 BRA `(.L_x_2) ;  /* 0x0000000000540947 */ /* 0x004fea0003800000 */
[----:B------:R-:W-:Y:S01]  /*0230*/  BSSY.RECONVERGENT B0, `(.L_x_2) ;  /* 0x0000014000007945 */ /* 0x000fe20003800200 */
[----:B------:R-:W-:-:S07]  /*0240*/  CS2R R10, SRZ ;  /* 0x00000000000a7805 */ /* 0x000fce000001ff00 */
.L_x_3:
[----:B------:R-:W-:Y:S02]  /*0250*/  IMAD R17, R11, 0x28, RZ ;  /* 0x000000280b117824 */ /* 0x000fe400078e02ff */
[----:B------:R-:W-:-:S04]  /*0260*/  IMAD.WIDE.U32 R10, R10, 0x28, R14 ;  /* 0x000000280a0a7825 */ /* 0x000fc800078e000e */
[----:B------:R-:W-:Y:S02]  /*0270*/  IMAD.IADD R17, R11, 0x1, R17 ;  /* 0x000000010b117824 */ /* 0x000fe400078e0211 */
[----:B------:R-:W-:-:S05]  /*0280*/  IMAD.MOV.U32 R16, RZ, RZ, R10 ;  /* 0x000000ffff107224 */ /* 0x000fca00078e000a */
[----:B------:R-:W2:Y:S04]  /*0290*/  LDG.E R9, desc[UR4][R16.64+0x4] ;  /* 0x0000040410097981 */ /* 0x000ea8000c1e1900 */
[----:B------:R-:W3:Y:S01]  /*02a0*/  LDG.E.64 R10, desc[UR4][R16.64+0x8] ;  /* 0x00000804100a7981 */ /* 0x000ee2000c1e1b00 */
[----:B--2---:R-:W-:-:S06]  /*02b0*/  IMAD.WIDE R8, R9, 0x8, R2 ;  /* 0x0000000809087825 */ /* 0x004fcc00078e0202 */
[----:B------:R-:W3:Y:S02]  /*02c0*/  LDG.E.64 R8, desc[UR4][R8.64] ;  /* 0x0000000408087981 */ /* 0x000ee4000c1e1b00 */
[----:B---3--:R-:W-:-:S14]  /*02d0*/  DSETP.GTU.AND P0, PT, R8, R10, PT ;  /* 0x0000000a0800722a */ /* 0x008fdc0003f0c000 */
[----:B------:R-:W2:Y:S04]  /*02e0*/  @!P0 LDG.E R23, desc[UR4][R16.64+0x1c] ;  /* 0x00001c0410178981 */ /* 0x000ea8000c1e1900 */
[----:B------:R-:W2:Y:S02]  /*02f0*/  @P0 LDG.E R23, desc[UR4][R16.64+0x20] ;  /* 0x0000200410170981 */ /* 0x000ea4000c1e1900 */
[----:B--2---:R-:W-:-:S06]  /*0300*/  IMAD.WIDE R10, R23, 0x28, R14 ;  /* 0x00000028170a7825 */ /* 0x004fcc00078e020e */
[----:B------:R0:W2:Y:S01]  /*0310*/  LDG.E.U8 R10, desc[UR4][R10.64] ;  /* 0x000000040a0a7981 */ /* 0x0000a2000c1e1100 */
[----:B------:R-:W-:-:S05]  /*0320*/  SHF.R.S32.HI R0, RZ, 0x1f, R23 ;  /* 0x0000001fff007819 */ /* 0x000fca0000011417 */
[----:B0-----:R-:W-:Y:S01]  /*0330*/  IMAD.MOV.U32 R11, RZ, RZ, R0 ;  /* 0x000000ffff0b7224 */ /* 0x001fe200078e0000 */
[----:B--2---:R-:W-:Y:S01]  /*0340*/  ISETP.NE.AND P0, PT, R10, RZ, PT ;  /* 0x000000ff0a00720c */ /* 0x004fe20003f05270 */
[----:B------:R-:W-:-:S12]  /*0350*/  IMAD.MOV.U32 R10, RZ, RZ, R23 ;  /* 0x000000ffff0a7224 */ /* 0x000fd800078e0017 */
[----:B------:R-:W-:Y:S05]  /*0360*/  @!P0 BRA `(.L_x_3) ;  /* 0xfffffffc00b88947 */ /* 0x000fea000383ffff */
[----:B------:R-:W-:Y:S05]  /*0370*/  BSYNC.RECONVERGENT B0 ;  /* 0x0000000000007941 */ /* 0x000fea0003800200 */
.L_x_2:
[----:B------:R-:W-:Y:S01]  /*0380*/  IMAD.WIDE.U32 R14, R10, 0x28, R14 ;  /* 0x000000280a0e7825 */ /* 0x000fe200078e000e */
[----:B------:R-:W0:Y:S03]  /*0390*/  LDCU UR6, c[0x0][0x3a8] ;  /* 0x00007500ff0677ac */ /* 0x000e260008000800 */
[----:B------:R-:W-:Y:S02]  /*03a0*/  IMAD R9, R11, 0x28, RZ ;  /* 0x000000280b097824 */ /* 0x000fe400078e02ff */
[----:B------:R-:W-:-:S04]  /*03b0*/  IMAD.WIDE.U32 R10, R21, 0x8, R12 ;  /* 0x00000008150a7825 */ /* 0x000fc800078e000c */
[----:B------:R-:W-:Y:S02]  /*03c0*/  IMAD.IADD R15, R15, 0x1, R9 ;  /* 0x000000010f0f7824 */ /* 0x000fe400078e0209 */
[----:B------:R-:W2:Y:S04]  /*03d0*/  LDG.E.64 R10, desc[UR4][R10.64] ;  /* 0x000000040a0a7981 */ /* 0x000ea8000c1e1b00 */
[----:B------:R-:W3:Y:S01]  /*03e0*/  LDG.E.64 R8, desc[UR4][R14.64+0x10] ;  /* 0x000010040e087981 */ /* 0x000ee2000c1e1b00 */
[----:B------:R-:W-:-:S05]  /*03f0*/  VIADD R21, R21, 0x1 ;  /* 0x0000000115157836 */ /* 0x000fca0000000000 */
[----:B0-----:R-:W-:Y:S01]  /*0400*/  ISETP.NE.AND P0, PT, R21, UR6, PT ;  /* 0x0000000615007c0c */ /* 0x001fe2000bf05270 */
[----:B--2---:R-:W-:Y:S02]  /*0410*/  DADD R6, R10, R6 ;  /* 0x000000000a067229 */ /* 0x004fe40000000006 */
[----:B---3--:R-:W-:-:S10]  /*0420*/  DFMA R4, R8, R10, R4 ;  /* 0x0000000a0804722b */ /* 0x008fd40000000004 */
[----:B------:R-:W-:Y:S05]  /*0430*/  @P0 BRA `(.L_x_4) ;  /* 0xfffffffc00540947 */ /* 0x000fea000383ffff */
.L_x_1:
[----:B------:R-:W0:Y:S01]  /*0440*/  MUFU.RCP64H R3, R7 ;  /* 0x0000000700037308 */ /* 0x000e220000001800 */
[----:B------:R-:W-:Y:S01]  /*0450*/  IMAD.MOV.U32 R2, RZ, RZ, 0x1 ;  /* 0x00000001ff027424 */ /* 0x000fe200078e00ff */
[----:B------:R-:W-:Y:S01]  /*0460*/  FSETP.GEU.AND P2, PT, |R5|, 6.5827683646048100446e-37, PT ;  /* 0x036000000500780b */ /* 0x000fe20003f4e200 */
[----:B------:R-:W-:Y:S01]  /*0470*/  BSSY.RECONVERGENT B0, `(.L_x_5) ;  /* 0x0000014000007945 */ /* 0x000fe20003800200 */
[----:B------:R-:W-:-:S03]  /*0480*/  DSETP.GT.AND P1, PT, R6, RZ, PT ;  /* 0x000000ff0600722a */ /* 0x000fc60003f24000 */
[----:B0-----:R-:W-:-:S08]  /*0490*/  DFMA R8, R2, -R6, 1 ;  /* 0x3ff000000208742b */ /* 0x001fd00000000806 */
[----:B------:R-:W-:-:S08]  /*04a0*/  DFMA R8, R8, R8, R8 ;  /* 0x000000080808722b */ /* 0x000fd00000000008 */
[----:B------:R-:W-:-:S08]  /*04b0*/  DFMA R8, R2, R8, R2 ;  /* 0x000000080208722b */ /* 0x000fd00000000002 */
[----:B------:R-:W-:-:S08]  /*04c0*/  DFMA R2, R8, -R6, 1 ;  /* 0x3ff000000802742b */ /* 0x000fd00000000806 */
[----:B------:R-:W-:-:S08]  /*04d0*/  DFMA R2, R8, R2, R8 ;  /* 0x000000020802722b */ /* 0x000fd00000000008 */
[----:B------:R-:W-:-:S08]  /*04e0*/  DMUL R8, R2, R4 ;  /* 0x0000000402087228 */ /* 0x000fd00000000000 */
[----:B------:R-:W-:-:S08]  /*04f0*/  DFMA R10, R8, -R6, R4 ;  /* 0x80000006080a722b */ /* 0x000fd00000000004 */
[----:B------:R-:W-:-:S10]  /*0500*/  DFMA R2, R2, R10, R8 ;  /* 0x0000000a0202722b */ /* 0x000fd40000000008 */
[----:B------:R-:W-:-:S05]  /*0510*/  FFMA R0, RZ, R7, R3 ;  /* 0x00000007ff007223 */ /* 0x000fca0000000003 */
[----:B------:R-:W-:-:S13]  /*0520*/  FSETP.GT.AND P0, PT, |R0|, 1.469367938527859385e-39, PT ;  /* 0x001000000000780b */ /* 0x000fda0003f04200 */
[----:B------:R-:W-:Y:S05]  /*0530*/  @P0 BRA P2, `(.L_x_6) ;  /* 0x00000000001c0947 */ /* 0x000fea0001000000 */
[----:B------:R-:W-:Y:S01]  /*0540*/  IMAD.MOV.U32 R12, RZ, RZ, R4 ;  /* 0x000000ffff0c7224 */ /* 0x000fe200078e0004 */
[----:B------:R-:W-:Y:S01]  /*0550*/  MOV R16, 0x590 ;  /* 0x0000059000107802 */ /* 0x000fe20000000f00 */
[----:B------:R-:W-:Y:S02]  /*0560*/  IMAD.MOV.U32 R13, RZ, RZ, R5 ;  /* 0x000000ffff0d7224 */ /* 0x000fe400078e0005 */
[----:B------:R-:W-:-:S07]  /*0570*/  IMAD.MOV.U32 R15, RZ, RZ, R7 ;  /* 0x000000ffff0f7224 */ /* 0x000fce00078e0007 */
[----:B------:R-:W-:Y:S05]  /*0580*/  CALL.REL.NOINC `($__internal_0_$__cuda_sm20_div_rn_f64_full) ;  /* 0x0000002800847944 */ /* 0x000fea0003c00000 */
[----:B------:R-:W-:Y:S02]  /*0590*/  IMAD.MOV.U32 R2, RZ, RZ, R6 ;  /* 0x000000ffff027224 */ /* 0x000fe400078e0006 */
[----:B------:R-:W-:-:S07]  /*05a0*/  IMAD.MOV.U32 R3, RZ, RZ, R7 ;  /* 0x000000ffff037224 */ /* 0x000fce00078e0007 */
.L_x_6:
[----:B------:R-:W-:Y:S05]  /*05b0*/  BSYNC.RECONVERGENT B0 ;  /* 0x0000000000007941 */ /* 0x000fea0003800200 */
.L_x_5:
[----:B------:R-:W0:Y:S01]  /*05c0*/  LDC.64 R6, c[0x0][0x3b8] ;  /* 0x0000ee00ff067b82 */ /* 0x000e220000000a00 */
[----:B------:R-:W-:Y:S02]  /*05d0*/  FSEL R4, R2, RZ, P1 ;  /* 0x000000ff02047208 */ /* 0x000fe40000800000 */
[----:B------:R-:W-:Y:S01]  /*05e0*/  FSEL R5, R3, RZ, P1 ;  /* 0x000000ff03057208 */ /* 0x000fe20000800000 */
[----:B0-----:R-:W-:-:S05]  /*05f0*/  IMAD.WIDE R2, R19, 0x8, R6 ;  /* 0x0000000813027825 */ /* 0x001fca00078e0206 */
[----:B------:R-:W-:Y:S01]  /*0600*/  STG.E.64 desc[UR4][R2.64], R4 ;  /* 0x0000000402007986 */ /* 0x000fe2000c101b04 */
[----:B------:R-:W-:Y:S05]  /*0610*/  EXIT ;  /* 0x000000000000794d */ /* 0x000fea0003800000 */
.L_x_0:
[----:B------:R-:W0:Y:S01]  /*0620*/  LDCU UR6, c[0x0][0x3a8] ;  /* 0x00007500ff0677ac */ /* 0x000e220008000800 */
[----:B------:R1:W-:Y:S01]  /*0630*/  STL.128 [R1], RZ ;  /* 0x000000ff01007387 */ /* 0x0003e20000100c00 */
[----:B------:R-:W-:Y:S02]  /*0640*/  CS2R R6, SRZ ;  /* 0x0000000000067805 */ /* 0x000fe4000001ff00 */
[----:B------:R-:W-:Y:S02]  /*0650*/  CS2R R4, SRZ ;  /* 0x0000000000047805 */ /* 0x000fe4000001ff00 */
[----:B------:R-:W-:Y:S01]  /*0660*/  CS2R R10, SRZ ;  /* 0x00000000000a7805 */ /* 0x000fe2000001ff00 */
[----:B------:R1:W-:Y:S01]  /*0670*/  STL.128 [R1+0x10], RZ ;  /* 0x000010ff01007387 */ /* 0x0003e20000100c00 */
[----:B------:R-:W-:Y:S02]  /*0680*/  CS2R R8, SRZ ;  /* 0x0000000000087805 */ /* 0x000fe4000001ff00 */
[----:B------:R-:W-:-:S02]  /*0690*/  CS2R R14, SRZ ;  /* 0x00000000000e7805 */ /* 0x000fc4000001ff00 */
[----:B------:R-:W-:Y:S01]  /*06a0*/  CS2R R12, SRZ ;  /* 0x00000000000c7805 */ /* 0x000fe2000001ff00 */
[----:B------:R1:W-:Y:S01]  /*06b0*/  STL.128 [R1+0x20], RZ ;  /* 0x000020ff01007387 */ /* 0x0003e20000100c00 */
        /* <DEDUP_REMOVED lines=8> */
[----:B0-----:R-:W-:Y:S01]  /*0740*/  UISETP.GE.AND UP0, UPT, UR6, 0x1, UPT ;  /* 0x000000010600788c */ /* 0x001fe2000bf06270 */
[----:B------:R-:W-:Y:S02]  /*0750*/  CS2R R30, SRZ ;  /* 0x00000000001e7805 */ /* 0x000fe4000001ff00 */
[----:B------:R-:W-:Y:S01]  /*0760*/  CS2R R28, SRZ ;  /* 0x00000000001c7805 */ /* 0x000fe2000001ff00 */
[----:B------:R1:W-:Y:S01]  /*0770*/  STL.128 [R1+0x50], RZ ;  /* 0x000050ff01007387 */ /* 0x0003e20000100c00 */
[----:B------:R-:W-:Y:S02]  /*0780*/  CS2R R34, SRZ ;  /* 0x0000000000227805 */ /* 0x000fe4000001ff00 */
[----:B------:R-:W-:Y:S02]  /*0790*/  CS2R R32, SRZ ;  /* 0x0000000000207805 */ /* 0x000fe4000001ff00 */
[----:B------:R-:W-:Y:S01]  /*07a0*/  CS2R R38, SRZ ;  /* 0x0000000000267805 */ /* 0x000fe2000001ff00 */
[----:B------:R1:W-:Y:S01]  /*07b0*/  STL.128 [R1+0x60], RZ ;  /* 0x000060ff01007387 */ /* 0x0003e20000100c00 */
[----:B------:R-:W-:-:S02]  /*07c0*/  CS2R R36, SRZ ;  /* 0x0000000000247805 */ /* 0x000fc4000001ff00 */
        /* <DEDUP_REMOVED lines=108> */
[----:B------:R-:W-:Y:S01]  /*0e90*/  CS2R R200, SRZ ;  /* 0x0000000000c87805 */ /* 0x000fe2000001ff00 */
[----:B------:R1:W-:Y:S04]  /*0ea0*/  STL.128 [R1+0x220], RZ ;  /* 0x000220ff01007387 */ /* 0x0003e80000100c00 */
        /* <DEDUP_REMOVED lines=14> */
[----:B------:R1:W-:Y:S01]  /*0f90*/  STL.128 [R1+0x310], RZ ;  /* 0x000310ff01007387 */ /* 0x0003e20000100c00 */
[----:B------:R-:W-:Y:S05]  /*0fa0*/  BRA.U !UP0, `(.L_x_7) ;  /* 0x0000000508907547 */ /* 0x000fea000b800000 */
[----:B------:R-:W-:-:S07]  /*0fb0*/  IMAD.MOV.U32 R13, RZ, RZ, RZ ;  /* 0x000000ffff0d7224 */ /* 0x000fce00078e00ff */
.L_x_12:
[----:B0-----:R-:W0:Y:S08]  /*0fc0*/  LDC.64 R4, c[0x0][0x398] ;  /* 0x0000e600ff047b82 */ /* 0x001e300000000a00 */
[----:B------:R-:W2:Y:S01]  /*0fd0*/  LDC.64 R8, c[0x0][0x390] ;  /* 0x0000e400ff087b82 */ /* 0x000ea20000000a00 */
[----:B0-----:R-:W-:-:S06]  /*0fe0*/  IMAD.WIDE.U32 R4, R13, 0x4, R4 ;  /* 0x000000040d047825 */ /* 0x001fcc00078e0004 */
[----:B------:R-:W2:Y:S02]  /*0ff0*/  LDG.E R5, desc[UR4][R4.64] ;  /* 0x0000000404057981 */ /* 0x000ea4000c1e1900 */
[----:B--2---:R-:W-:-:S05]  /*1000*/  IMAD.WIDE R8, R5, 0x28, R8 ;  /* 0x0000002805087825 */ /* 0x004fca00078e0208 */
[----:B------:R-:W2:Y:S01]  /*1010*/  LDG.E.U8 R0, desc[UR4][R8.64] ;  /* 0x0000000408007981 */ /* 0x000ea2000c1e1100 */
[----:B------:R-:W-:Y:S02]  /*1020*/  CS2R R6, SRZ ;  /* 0x0000000000067805 */ /* 0x000fe4000001ff00 */
[----:B--2---:R-:W-:-:S13]  /*1030*/  ISETP.NE.AND P0, PT, R0, RZ, PT ;  /* 0x000000ff0000720c */ /* 0x004fda0003f05270 */
[----:B------:R-:W-:Y:S05]  /*1040*/  @P0 BRA `(.L_x_8) ;  /* 0x0000000000540947 */ /* 0x000fea0003800000 */
[----:B------:R-:W-:Y:S01]  /*1050*/  BSSY.RECONVERGENT B0, `(.L_x_8) ;  /* 0x0000014000007945 */ /* 0x000fe20003800200 */
[----:B------:R-:W-:-:S07]  /*1060*/  CS2R R6, SRZ ;  /* 0x0000000000067805 */ /* 0x000fce000001ff00 */
.L_x_9:
        /* <DEDUP_REMOVED lines=19> */
.L_x_8:
[----:B------:R-:W-:-:S04]  /*11a0*/  IMAD.WIDE.U32 R8, R6, 0x28, R8 ;  /* 0x0000002806087825 */ /* 0x000fc800078e0008 */
[----:B------:R-:W-:-:S04]  /*11b0*/  IMAD R7, R7, 0x28, RZ ;  /* 0x0000002807077824 */ /* 0x000fc800078e02ff */
[----:B------:R-:W-:-:S05]  /*11c0*/  IMAD.IADD R9, R9, 0x1, R7 ;  /* 0x0000000109097824 */ /* 0x000fca00078e0207 */
[----:B------:R-:W2:Y:S01]  /*11d0*/  LDG.E R8, desc[UR4][R8.64+0x18] ;  /* 0x0000180408087981 */ /* 0x000ea2000c1e1900 */
[----:B------:R-:W-:Y:S01]  /*11e0*/  BSSY.RECONVERGENT B0, `(.L_x_10) ;  /* 0x000000a000007945 */ /* 0x000fe20003800200 */
[----:B--2---:R-:W-:-:S13]  /*11f0*/  ISETP.GT.U32.AND P0, PT, R8, 0x63, PT ;  /* 0x000000630800780c */ /* 0x004fda0003f04070 */
[----:B------:R-:W-:Y:S05]  /*1200*/  @P0 BRA `(.L_x_11) ;  /* 0x00000000001c0947 */ /* 0x000fea0003800000 */
[----:B------:R-:W0:Y:S01]  /*1210*/  LDC.64 R4, c[0x0][0x3a0] ;  /* 0x0000e800ff047b82 */ /* 0x000e220000000a00 */
[----:B------:R-:W-:-:S05]  /*1220*/  IMAD R9, R8, 0x8, R1 ;  /* 0x0000000808097824 */ /* 0x000fca00078e0201 */
[----:B------:R-:W2:Y:S01]  /*1230*/  LDL.64 R6, [R9] ;  /* 0x0000000009067983 */ /* 0x000ea20000100a00 */
[----:B0-----:R-:W-:-:S06]  /*1240*/  IMAD.WIDE.U32 R4, R13, 0x8, R4 ;  /* 0x000000080d047825 */ /* 0x001fcc00078e0004 */
[----:B------:R-:W2:Y:S02]  /*1250*/  LDG.E.64 R4, desc[UR4][R4.64] ;  /* 0x0000000404047981 */ /* 0x000ea4000c1e1b00 */
[----:B--2---:R-:W-:-:S07]  /*1260*/  DADD R6, R4, R6 ;  /* 0x0000000004067229 */ /* 0x004fce0000000006 */
[----:B------:R0:W-:Y:S04]  /*1270*/  STL.64 [R9], R6 ;  /* 0x0000000609007387 */ /* 0x0001e80000100a00 */
.L_x_11:
[----:B------:R-:W-:Y:S05]  /*1280*/  BSYNC.RECONVERGENT B0 ;  /* 0x0000000000007941 */ /* 0x000fea0003800200 */
.L_x_10:
[----:B------:R-:W2:Y:S01]  /*1290*/  LDCU UR6, c[0x0][0x3a8] ;  /* 0x00007500ff0677ac */ /* 0x000ea20008000800 */
[----:B------:R-:W-:-:S05]  /*12a0*/  VIADD R13, R13, 0x1 ;  /* 0x000000010d0d7836 */ /* 0x000fca0000000000 */
[----:B--2---:R-:W-:-:S13]  /*12b0*/  ISETP.NE.AND P0, PT, R13, UR6, PT ;  /* 0x000000060d007c0c */ /* 0x004fda000bf05270 */
[----:B------:R-:W-:Y:S05]  /*12c0*/  @P0 BRA `(.L_x_12) ;  /* 0xfffffffc003c0947 */ /* 0x000fea000383ffff */
[----:B------:R2:W5:Y:S04]  /*12d0*/  LDL.128 R200, [R1] ;  /* 0x0000000001c87983 */ /* 0x0005680000100c00 */
[----:B------:R2:W5:Y:S04]  /*12e0*/  LDL.128 R196, [R1+0x10] ;  /* 0x0000100001c47983 */ /* 0x0005680000100c00 */
        /* <DEDUP_REMOVED lines=46> */
[----:B0-----:R2:W5:Y:S04]  /*15d0*/  LDL.128 R8, [R1+0x300] ;  /* 0x0003000001087983 */ /* 0x0015680000100c00 */
[----:B------:R2:W5:Y:S02]  /*15e0*/  LDL.128 R4, [R1+0x310] ;  /* 0x0003100001047983 */ /* 0x0005640000100c00 */
.L_x_7:
[----:B-----5:R-:W-:Y:S01]  /*15f0*/  DSETP.MAX.AND P0, P1, RZ, R200, PT ;  /* 0x000000c8ff00722a */ /* 0x020fe2000390f000 */
[----:B------:R-:W-:Y:S01]  /*1600*/  IMAD.MOV.U32 R3, RZ, RZ, R201 ;  /* 0x000000ffff037224 */ /* 0x000fe200078e00c9 */
[----:B------:R-:W0:Y:S01]  /*1610*/  S2UR UR6, SR_CTAID.X ;  /* 0x00000000000679c3 */ /* 0x000e220000002500 */
[----:B------:R-:W-:Y:S02]  /*1620*/  IMAD.MOV.U32 R0, RZ, RZ, RZ ;  /* 0x000000ffff007224 */ /* 0x000fe400078e00ff */
[----:B------:R-:W-:-:S03]  /*1630*/  IMAD.MOV.U32 R2, RZ, RZ, RZ ;  /* 0x000000ffff027224 */ /* 0x000fc600078e00ff */
[----:B------:R-:W-:Y:S02]  /*1640*/  FSEL R205, R0, R3, P0 ;  /* 0x0000000300cd7208 */ /* 0x000fe40000000000 */
[----:B------:R-:W-:-:S04]  /*1650*/  SEL R2, R2, R200, P0 ;  /* 0x000000c802027207 */ /* 0x000fc80000000000 */
[----:B------:R-:W-:-:S05]  /*1660*/  @P1 LOP3.LUT R205, R3, 0x80000, RZ, 0xfc, !PT ;  /* 0x0008000003cd1812 */ /* 0x000fca00078efcff */
[----:B------:R-:W-:-:S06]  /*1670*/  IMAD.MOV.U32 R3, RZ, RZ, R205 ;  /* 0x000000ffff037224 */ /* 0x000fcc00078e00cd */
[----:B------:R-:W-:-:S06]  /*1680*/  DSETP.GT.AND P4, PT, R202, R2, PT ;  /* 0x00000002ca00722a */ /* 0x000fcc0003f84000 */
[----:B------:R-:W-:Y:S02]  /*1690*/  FSEL R2, R202, R2, P4 ;  /* 0x00000002ca027208 */ /* 0x000fe40002000000 */
[----:B------:R-:W-:Y:S02]  /*16a0*/  FSEL R3, R203, R3, P4 ;  /* 0x00000003cb037208 */ /* 0x000fe40002000000 */
[----:B------:R-:W-:-:S04]  /*16b0*/  FSEL R0, RZ, 1.875, !P4 ;  /* 0x3ff00000ff007808 */ /* 0x000fc80006000000 */
[----:B------:R-:W-:-:S06]  /*16c0*/  DSETP.GT.AND P3, PT, R196, R2, PT ;  /* 0x00000002c400722a */ /* 0x000fcc0003f64000 */
[----:B------:R-:W-:Y:S02]  /*16d0*/  FSEL R2, R196, R2, P3 ;  /* 0x00000002c4027208 */ /* 0x000fe40001800000 */
[----:B------:R-:W-:Y:S02]  /*16e0*/  FSEL R3, R197, R3, P3 ;  /* 0x00000003c5037208 */ /* 0x000fe40001800000 */
[----:B------:R-:W-:-:S04]  /*16f0*/  FSEL R0, R0, 2, !P3 ;  /* 0x4000000000007808 */ /* 0x000fc80005800000 */
[----:B------:R-:W-:-:S06]  /*1700*/  DSETP.GT.AND P0, PT, R198, R2, PT ;  /* 0x00000002c600722a */ /* 0x000fcc0003f04000 */
[----:B------:R-:W-:Y:S02]  /*1710*/  FSEL R2, R198, R2, P0 ;  /* 0x00000002c6027208 */ /* 0x000fe40000000000 */
[----:B------:R-:W-:Y:S02]  /*1720*/  FSEL R3, R199, R3, P0 ;  /* 0x00000003c7037208 */ /* 0x000fe40000000000 */
[----:B------:R-:W-:-:S04]  /*1730*/  FSEL R0, R0, 2.125, !P0 ;  /* 0x4008000000007808 */ /* 0x000fc80004000000 */
[----:B------:R-:W-:-:S06]  /*1740*/  DSETP.GT.AND P6, PT, R192, R2, PT ;  /* 0x00000002c000722a */ /* 0x000fcc0003fc4000 */
[----:B------:R-:W-:Y:S02]  /*1750*/  FSEL R2, R192, R2, P6 ;  /* 0x00000002c0027208 */ /* 0x000fe40003000000 */
[----:B------:R-:W-:Y:S02]  /*1760*/  FSEL R3, R193, R3, P6 ;  /* 0x00000003c1037208 */ /* 0x000fe40003000000 */
[----:B------:R-:W-:-:S04]  /*1770*/  FSEL R0, R0, 2.25, !P6 ;  /* 0x4010000000007808 */ /* 0x000fc80007000000 */
[----:B------:R-:W-:-:S06]  /*1780*/  DSETP.GT.AND P5, PT, R194, R2, PT ;  /* 0x00000002c200722a */ /* 0x000fcc0003fa4000 */
[----:B------:R-:W-:Y:S02]  /*1790*/  FSEL R2, R194, R2, P5 ;  /* 0x00000002c2027208 */ /* 0x000fe40002800000 */
[----:B------:R-:W-:Y:S02]  /*17a0*/  FSEL R3, R195, R3, P5 ;  /* 0x00000003c3037208 */ /* 0x000fe40002800000 */
[----:B------:R-:W-:-:S04]  /*17b0*/  FSEL R0, R0, 2.3125, !P5 ;  /* 0x4014000000007808 */ /* 0x000fc80006800000 */
[----:B------:R-:W-:-:S06]  /*17c0*/  DSETP.GT.AND P2, PT, R188, R2, PT ;  /* 0x00000002bc00722a */ /* 0x000fcc0003f44000 */
[----:B------:R-:W-:Y:S02]  /*17d0*/  FSEL R2, R188, R2, P2 ;  /* 0x00000002bc027208 */ /* 0x000fe40001000000 */
[----:B------:R-:W-:Y:S02]  /*17e0*/  FSEL R3, R189, R3, P2 ;  /* 0x00000003bd037208 */ /* 0x000fe40001000000 */
[----:B------:R-:W-:-:S04]  /*17f0*/  FSEL R0, R0, 2.375, !P2 ;  /* 0x4018000000007808 */ /* 0x000fc80005000000 */
[----:B------:R-:W-:-:S06]  /*1800*/  DSETP.GT.AND P1, PT, R190, R2, PT ;  /* 0x00000002be00722a */ /* 0x000fcc0003f24000 */
[----:B------:R-:W-:Y:S02]  /*1810*/  FSEL R2, R190, R2, P1 ;  /* 0x00000002be027208 */ /* 0x000fe40000800000 */
[----:B------:R-:W-:Y:S02]  /*1820*/  FSEL R3, R191, R3, P1 ;  /* 0x00000003bf037208 */ /* 0x000fe40000800000 */
[----:B------:R-:W-:-:S04]  /*1830*/  FSEL R0, R0, 2.4375, !P1 ;  /* 0x401c000000007808 */ /* 0x000fc80004800000 */
[----:B------:R-:W-:-:S06]  /*1840*/  DSETP.GT.AND P4, PT, R184, R2, PT ;  /* 0x00000002b800722a */ /* 0x000fcc0003f84000 */
[----:B------:R-:W-:Y:S02]  /*1850*/  FSEL R2, R184, R2, P4 ;  /* 0x00000002b8027208 */ /* 0x000fe40002000000 */
[----:B------:R-:W-:Y:S02]  /*1860*/  FSEL R3, R185, R3, P4 ;  /* 0x00000003b9037208 */ /* 0x000fe40002000000 */
[----:B------:R-:W-:-:S04]  /*1870*/  FSEL R0, R0, 2.5, !P4 ;  /* 0x4020000000007808 */ /* 0x000fc80006000000 */
[----:B------:R-:W-:-:S06]  /*1880*/  DSETP.GT.AND P3, PT, R186, R2, PT ;  /* 0x00000002ba00722a */ /* 0x000fcc0003f64000 */
[----:B------:R-:W-:Y:S02]  /*1890*/  FSEL R2, R186, R2, P3 ;  /* 0x00000002ba027208 */ /* 0x000fe40001800000 */
[----:B------:R-:W-:Y:S02]  /*18a0*/  FSEL R3, R187, R3, P3 ;  /* 0x00000003bb037208 */ /* 0x000fe40001800000 */
[----:B------:R-:W-:-:S04]  /*18b0*/  FSEL R0, R0, 2.53125, !P3 ;  /* 0x4022000000007808 */ /* 0x000fc80005800000 */
[----:B------:R-:W-:-:S06]  /*18c0*/  DSETP.GT.AND P0, PT, R180, R2, PT ;  /* 0x00000002b400722a */ /* 0x000fcc0003f04000 */
[----:B------:R-:W-:Y:S02]  /*18d0*/  FSEL R2, R180, R2, P0 ;  /* 0x00000002b4027208 */ /* 0x000fe40000000000 */
[----:B------:R-:W-:Y:S02]  /*18e0*/  FSEL R3, R181, R3, P0 ;  /* 0x00000003b5037208 */ /* 0x000fe40000000000 */
[----:B------:R-:W-:-:S04]  /*18f0*/  FSEL R0, R0, 2.5625, !P0 ;  /* 0x4024000000007808 */ /* 0x000fc80004000000 */
[----:B------:R-:W-:-:S06]  /*1900*/  DSETP.GT.AND P6, PT, R182, R2, PT ;  /* 0x00000002b600722a */ /* 0x000fcc0003fc4000 */
[----:B------:R-:W-:Y:S02]  /*1910*/  FSEL R2, R182, R2, P6 ;  /* 0x00000002b6027208 */ /* 0x000fe40003000000 */
[----:B------:R-:W-:Y:S02]  /*1920*/  FSEL R3, R183, R3, P6 ;  /* 0x00000003b7037208 */ /* 0x000fe40003000000 */
[----:B------:R-:W-:-:S04]  /*1930*/  FSEL R0, R0, 2.59375, !P6 ;  /* 0x4026000000007808 */ /* 0x000fc80007000000 */
[----:B------:R-:W-:-:S06]  /*1940*/  DSETP.GT.AND P5, PT, R176, R2, PT ;  /* 0x00000002b000722a */ /* 0x000fcc0003fa4000 */
[----:B------:R-:W-:Y:S02]  /*1950*/  FSEL R2, R176, R2, P5 ;  /* 0x00000002b0027208 */ /* 0x000fe40002800000 */
[----:B------:R-:W-:Y:S02]  /*1960*/  FSEL R3, R177, R3, P5 ;  /* 0x00000003b1037208 */ /* 0x000fe40002800000 */
[----:B------:R-:W-:-:S04]  /*1970*/  FSEL R0, R0, 2.625, !P5 ;  /* 0x4028000000007808 */ /* 0x000fc80006800000 */
[----:B------:R-:W-:-:S06]  /*1980*/  DSETP.GT.AND P2, PT, R178, R2, PT ;  /* 0x00000002b200722a */ /* 0x000fcc0003f44000 */
[----:B------:R-:W-:Y:S02]  /*1990*/  FSEL R2, R178, R2, P2 ;  /* 0x00000002b2027208 */ /* 0x000fe40001000000 */
[----:B------:R-:W-:Y:S02]  /*19a0*/  FSEL R3, R179, R3, P2 ;  /* 0x00000003b3037208 */ /* 0x000fe40001000000 */
[----:B------:R-:W-:-:S04]  /*19b0*/  FSEL R0, R0, 2.65625, !P2 ;  /* 0x402a000000007808 */ /* 0x000fc80005000000 */
[----:B------:R-:W-:-:S06]  /*19c0*/  DSETP.GT.AND P1, PT, R172, R2, PT ;  /* 0x00000002ac00722a */ /* 0x000fcc0003f24000 */
[----:B------:R-:W-:Y:S02]  /*19d0*/  FSEL R2, R172, R2, P1 ;  /* 0x00000002ac027208 */ /* 0x000fe40000800000 */
[----:B------:R-:W-:Y:S02]  /*19e0*/  FSEL R3, R173, R3, P1 ;  /* 0x00000003ad037208 */ /* 0x000fe40000800000 */
[----:B------:R-:W-:-:S04]  /*19f0*/  FSEL R0, R0, 2.6875, !P1 ;  /* 0x402c000000007808 */ /* 0x000fc80004800000 */
[----:B------:R-:W-:-:S06]  /*1a00*/  DSETP.GT.AND P4, PT, R174, R2, PT ;  /* 0x00000002ae00722a */ /* 0x000fcc0003f84000 */
[----:B------:R-:W-:Y:S02]  /*1a10*/  FSEL R2, R174, R2, P4 ;  /* 0x00000002ae027208 */ /* 0x000fe40002000000 */
[----:B------:R-:W-:Y:S02]  /*1a20*/  FSEL R3, R175, R3, P4 ;  /* 0x00000003af037208 */ /* 0x000fe40002000000 */
[----:B------:R-:W-:-:S04]  /*1a30*/  FSEL R0, R0, 2.71875, !P4 ;  /* 0x402e000000007808 */ /* 0x000fc80006000000 */
[----:B------:R-:W-:-:S06]  /*1a40*/  DSETP.GT.AND P3, PT, R168, R2, PT ;  /* 0x00000002a800722a */ /* 0x000fcc0003f64000 */
[----:B------:R-:W-:Y:S02]  /*1a50*/  FSEL R2, R168, R2, P3 ;  /* 0x00000002a8027208 */ /* 0x000fe40001800000 */
[----:B------:R-:W-:Y:S02]  /*1a60*/  FSEL R3, R169, R3, P3 ;  /* 0x00000003a9037208 */ /* 0x000fe40001800000 */
[----:B------:R-:W-:-:S04]  /*1a70*/  FSEL R0, R0, 2.75, !P3 ;  /* 0x4030000000007808 */ /* 0x000fc80005800000 */
[----:B------:R-:W-:-:S06]  /*1a80*/  DSETP.GT.AND P0, PT, R170, R2, PT ;  /* 0x00000002aa00722a */ /* 0x000fcc0003f04000 */
[----:B------:R-:W-:Y:S02]  /*1a90*/  FSEL R2, R170, R2, P0 ;  /* 0x00000002aa027208 */ /* 0x000fe40000000000 */
[----:B------:R-:W-:Y:S02]  /*1aa0*/  FSEL R3, R171, R3, P0 ;  /* 0x00000003ab037208 */ /* 0x000fe40000000000 */
[----:B------:R-:W-:-:S04]  /*1ab0*/  FSEL R0, R0, 2.765625, !P0 ;  /* 0x4031000000007808 */ /* 0x000fc80004000000 */
[----:B------:R-:W-:-:S06]  /*1ac0*/  DSETP.GT.AND P6, PT, R164, R2, PT ;  /* 0x00000002a400722a */ /* 0x000fcc0003fc4000 */
[----:B------:R-:W-:Y:S02]  /*1ad0*/  FSEL R2, R164, R2, P6 ;  /* 0x00000002a4027208 */ /* 0x000fe40003000000 */
[----:B------:R-:W-:Y:S02]  /*1ae0*/  FSEL R3, R165, R3, P6 ;  /* 0x00000003a5037208 */ /* 0x000fe40003000000 */
[----:B------:R-:W-:-:S04]  /*1af0*/  FSEL R0, R0, 2.78125, !P6 ;  /* 0x4032000000007808 */ /* 0x000fc80007000000 */
[----:B------:R-:W-:-:S06]  /*1b00*/  DSETP.GT.AND P5, PT, R166, R2, PT ;  /* 0x00000002a600722a */ /* 0x000fcc0003fa4000 */
[----:B------:R-:W-:Y:S02]  /*1b10*/  FSEL R2, R166, R2, P5 ;  /* 0x00000002a6027208 */ /* 0x000fe40002800000 */
[----:B------:R-:W-:Y:S02]  /*1b20*/  FSEL R3, R167, R3, P5 ;  /* 0x00000003a7037208 */ /* 0x000fe40002800000 */
[----:B------:R-:W-:-:S04]  /*1b30*/  FSEL R0, R0, 2.796875, !P5 ;  /* 0x4033000000007808 */ /* 0x000fc80006800000 */
[----:B------:R-:W-:-:S06]  /*1b40*/  DSETP.GT.AND P2, PT, R160, R2, PT ;  /* 0x00000002a000722a */ /* 0x000fcc0003f44000 */
[----:B------:R-:W-:Y:S02]  /*1b50*/  FSEL R2, R160, R2, P2 ;  /* 0x00000002a0027208 */ /* 0x000fe40001000000 */
[----:B------:R-:W-:Y:S02]  /*1b60*/  FSEL R3, R161, R3, P2 ;  /* 0x00000003a1037208 */ /* 0x000fe40001000000 */
[----:B------:R-:W-:-:S04]  /*1b70*/  FSEL R0, R0, 2.8125, !P2 ;  /* 0x4034000000007808 */ /* 0x000fc80005000000 */
[----:B------:R-:W-:-:S06]  /*1b80*/  DSETP.GT.AND P1, PT, R162, R2, PT ;  /* 0x00000002a200722a */ /* 0x000fcc0003f24000 */
[----:B------:R-:W-:Y:S02]  /*1b90*/  FSEL R2, R162, R2, P1 ;  /* 0x00000002a2027208 */ /* 0x000fe40000800000 */
[----:B------:R-:W-:Y:S02]  /*1ba0*/  FSEL R3, R163, R3, P1 ;  /* 0x00000003a3037208 */ /* 0x000fe40000800000 */
[----:B------:R-:W-:-:S04]  /*1bb0*/  FSEL R0, R0, 2.828125, !P1 ;  /* 0x4035000000007808 */ /* 0x000fc80004800000 */
[----:B------:R-:W-:-:S06]  /*1bc0*/  DSETP.GT.AND P4, PT, R156, R2, PT ;  /* 0x000000029c00722a */ /* 0x000fcc0003f84000 */
[----:B------:R-:W-:Y:S02]  /*1bd0*/  FSEL R2, R156, R2, P4 ;  /* 0x000000029c027208 */ /* 0x000fe40002000000 */
[----:B------:R-:W-:Y:S02]  /*1be0*/  FSEL R3, R157, R3, P4 ;  /* 0x000000039d037208 */ /* 0x000fe40002000000 */
[----:B------:R-:W-:-:S04]  /*1bf0*/  FSEL R0, R0, 2.84375, !P4 ;  /* 0x4036000000007808 */ /* 0x000fc80006000000 */
[----:B------:R-:W-:-:S06]  /*1c00*/  DSETP.GT.AND P3, PT, R158, R2, PT ;  /* 0x000000029e00722a */ /* 0x000fcc0003f64000 */
[----:B------:R-:W-:Y:S02]  /*1c10*/  FSEL R2, R158, R2, P3 ;  /* 0x000000029e027208 */ /* 0x000fe40001800000 */
[----:B------:R-:W-:Y:S02]  /*1c20*/  FSEL R3, R159, R3, P3 ;  /* 0x000000039f037208 */ /* 0x000fe40001800000 */
[----:B------:R-:W-:-:S04]  /*1c30*/  FSEL R0, R0, 2.859375, !P3 ;  /* 0x4037000000007808 */ /* 0x000fc80005800000 */
[----:B------:R-:W-:-:S06]  /*1c40*/  DSETP.GT.AND P0, PT, R152, R2, PT ;  /* 0x000000029800722a */ /* 0x000fcc0003f04000 */
[----:B------:R-:W-:Y:S02]  /*1c50*/  FSEL R2, R152, R2, P0 ;  /* 0x0000000298027208 */ /* 0x000fe40000000000 */
[----:B------:R-:W-:Y:S02]  /*1c60*/  FSEL R3, R153, R3, P0 ;  /* 0x0000000399037208 */ /* 0x000fe40000000000 */
[----:B------:R-:W-:-:S04]  /*1c70*/  FSEL R0, R0, 2.875, !P0 ;  /* 0x4038000000007808 */ /* 0x000fc80004000000 */
[----:B------:R-:W-:-:S06]  /*1c80*/  DSETP.GT.AND P6, PT, R154, R2, PT ;  /* 0x000000029a00722a */ /* 0x000fcc0003fc4000 */
[----:B------:R-:W-:Y:S02]  /*1c90*/  FSEL R2, R154, R2, P6 ;  /* 0x000000029a027208 */ /* 0x000fe40003000000 */
[----:B------:R-:W-:Y:S02]  /*1ca0*/  FSEL R3, R155, R3, P6 ;  /* 0x000000039b037208 */ /* 0x000fe40003000000 */
[----:B------:R-:W-:-:S04]  /*1cb0*/  FSEL R0, R0, 2.890625, !P6 ;  /* 0x4039000000007808 */ /* 0x000fc80007000000 */
[----:B------:R-:W-:-:S06]  /*1cc0*/  DSETP.GT.AND P5, PT, R148, R2, PT ;  /* 0x000000029400722a */ /* 0x000fcc0003fa4000 */
[----:B------:R-:W-:Y:S02]  /*1cd0*/  FSEL R2, R148, R2, P5 ;  /* 0x0000000294027208 */ /* 0x000fe40002800000 */
[----:B------:R-:W-:Y:S02]  /*1ce0*/  FSEL R3, R149, R3, P5 ;  /* 0x0000000395037208 */ /* 0x000fe40002800000 */
[----:B------:R-:W-:-:S04]  /*1cf0*/  FSEL R0, R0, 2.90625, !P5 ;  /* 0x403a000000007808 */ /* 0x000fc80006800000 */
[----:B------:R-:W-:-:S06]  /*1d00*/  DSETP.GT.AND P2, PT, R150, R2, PT ;  /* 0x000000029600722a */ /* 0x000fcc0003f44000 */
[----:B------:R-:W-:Y:S02]  /*1d10*/  FSEL R2, R150, R2, P2 ;  /* 0x0000000296027208 */ /* 0x000fe40001000000 */
[----:B------:R-:W-:Y:S02]  /*1d20*/  FSEL R3, R151, R3, P2 ;  /* 0x0000000397037208 */ /* 0x000fe40001000000 */
[----:B------:R-:W-:-:S04]  /*1d30*/  FSEL R0, R0, 2.921875, !P2 ;  /* 0x403b000000007808 */ /* 0x000fc80005000000 */
[----:B------:R-:W-:-:S06]  /*1d40*/  DSETP.GT.AND P1, PT, R144, R2, PT ;  /* 0x000000029000722a */ /* 0x000fcc0003f24000 */
[----:B------:R-:W-:Y:S02]  /*1d50*/  FSEL R2, R144, R2, P1 ;  /* 0x0000000290027208 */ /* 0x000fe40000800000 */
[----:B------:R-:W-:Y:S02]  /*1d60*/  FSEL R3, R145, R3, P1 ;  /* 0x0000000391037208 */ /* 0x000fe40000800000 */
[----:B------:R-:W-:-:S04]  /*1d70*/  FSEL R0, R0, 2.9375, !P1 ;  /* 0x403c000000007808 */ /* 0x000fc80004800000 */
[----:B------:R-:W-:-:S06]  /*1d80*/  DSETP.GT.AND P4, PT, R146, R2, PT ;  /* 0x000000029200722a */ /* 0x000fcc0003f84000 */
[----:B------:R-:W-:Y:S02]  /*1d90*/  FSEL R2, R146, R2, P4 ;  /* 0x0000000292027208 */ /* 0x000fe40002000000 */
[----:B------:R-:W-:Y:S02]  /*1da0*/  FSEL R3, R147, R3, P4 ;  /* 0x0000000393037208 */ /* 0x000fe40002000000 */
[----:B------:R-:W-:-:S04]  /*1db0*/  FSEL R0, R0, 2.953125, !P4 ;  /* 0x403d000000007808 */ /* 0x000fc80006000000 */
[----:B------:R-:W-:-:S06]  /*1dc0*/  DSETP.GT.AND P3, PT, R140, R2, PT ;  /* 0x000000028c00722a */ /* 0x000fcc0003f64000 */
[----:B------:R-:W-:Y:S02]  /*1dd0*/  FSEL R2, R140, R2, P3 ;  /* 0x000000028c027208 */ /* 0x000fe40001800000 */
[----:B------:R-:W-:Y:S02]  /*1de0*/  FSEL R3, R141, R3, P3 ;  /* 0x000000038d037208 */ /* 0x000fe40001800000 */
[----:B------:R-:W-:-:S04]  /*1df0*/  FSEL R0, R0, 2.96875, !P3 ;  /* 0x403e000000007808 */ /* 0x000fc80005800000 */
[----:B------:R-:W-:-:S06]  /*1e00*/  DSETP.GT.AND P0, PT, R142, R2, PT ;  /* 0x000000028e00722a */ /* 0x000fcc0003f04000 */
[----:B------:R-:W-:Y:S02]  /*1e10*/  FSEL R2, R142, R2, P0 ;  /* 0x000000028e027208 */ /* 0x000fe40000000000 */
[----:B------:R-:W-:Y:S02]  /*1e20*/  FSEL R3, R143, R3, P0 ;  /* 0x000000038f037208 */ /* 0x000fe40000000000 */
[----:B------:R-:W-:-:S04]  /*1e30*/  FSEL R0, R0, 2.984375, !P0 ;  /* 0x403f000000007808 */ /* 0x000fc80004000000 */
[----:B------:R-:W-:-:S06]  /*1e40*/  DSETP.GT.AND P6, PT, R136, R2, PT ;  /* 0x000000028800722a */ /* 0x000fcc0003fc4000 */
[----:B------:R-:W-:Y:S02]  /*1e50*/  FSEL R2, R136, R2, P6 ;  /* 0x0000000288027208 */ /* 0x000fe40003000000 */
[----:B------:R-:W-:Y:S02]  /*1e60*/  FSEL R3, R137, R3, P6 ;  /* 0x0000000389037208 */ /* 0x000fe40003000000 */
[----:B------:R-:W-:-:S04]  /*1e70*/  FSEL R0, R0, 3, !P6 ;  /* 0x4040000000007808 */ /* 0x000fc80007000000 */
[----:B------:R-:W-:-:S06]  /*1e80*/  DSETP.GT.AND P5, PT, R138, R2, PT ;  /* 0x000000028a00722a */ /* 0x000fcc0003fa4000 */
[----:B------:R-:W-:Y:S02]  /*1e90*/  FSEL R2, R138, R2, P5 ;  /* 0x000000028a027208 */ /* 0x000fe40002800000 */
[----:B------:R-:W-:Y:S02]  /*1ea0*/  FSEL R3, R139, R3, P5 ;  /* 0x000000038b037208 */ /* 0x000fe40002800000 */
[----:B------:R-:W-:-:S04]  /*1eb0*/  FSEL R0, R0, 3.0078125, !P5 ;  /* 0x4040800000007808 */ /* 0x000fc80006800000 */
[----:B------:R-:W-:-:S06]  /*1ec0*/  DSETP.GT.AND P2, PT, R132, R2, PT ;  /* 0x000000028400722a */ /* 0x000fcc0003f44000 */
[----:B------:R-:W-:Y:S02]  /*1ed0*/  FSEL R2, R132, R2, P2 ;  /* 0x0000000284027208 */ /* 0x000fe40001000000 */
[----:B------:R-:W-:Y:S02]  /*1ee0*/  FSEL R3, R133, R3, P2 ;  /* 0x0000000385037208 */ /* 0x000fe40001000000 */
[----:B------:R-:W-:-:S04]  /*1ef0*/  FSEL R0, R0, 3.015625, !P2 ;  /* 0x4041000000007808 */ /* 0x000fc80005000000 */
[----:B------:R-:W-:-:S06]  /*1f00*/  DSETP.GT.AND P1, PT, R134, R2, PT ;  /* 0x000000028600722a */ /* 0x000fcc0003f24000 */
[----:B------:R-:W-:Y:S02]  /*1f10*/  FSEL R2, R134, R2, P1 ;  /* 0x0000000286027208 */ /* 0x000fe40000800000 */
[----:B------:R-:W-:Y:S02]  /*1f20*/  FSEL R3, R135, R3, P1 ;  /* 0x0000000387037208 */ /* 0x000fe40000800000 */
[----:B------:R-:W-:-:S04]  /*1f30*/  FSEL R0, R0, 3.0234375, !P1 ;  /* 0x4041800000007808 */ /* 0x000fc80004800000 */
[----:B------:R-:W-:-:S06]  /*1f40*/  DSETP.GT.AND P4, PT, R128, R2, PT ;  /* 0x000000028000722a */ /* 0x000fcc0003f84000 */
[----:B------:R-:W-:Y:S02]  /*1f50*/  FSEL R2, R128, R2, P4 ;  /* 0x0000000280027208 */ /* 0x000fe40002000000 */
[----:B------:R-:W-:Y:S02]  /*1f60*/  FSEL R3, R129, R3, P4 ;  /* 0x0000000381037208 */ /* 0x000fe40002000000 */
[----:B------:R-:W-:-:S04]  /*1f70*/  FSEL R0, R0, 3.03125, !P4 ;  /* 0x4042000000007808 */ /* 0x000fc80006000000 */
[----:B------:R-:W-:-:S06]  /*1f80*/  DSETP.GT.AND P3, PT, R130, R2, PT ;  /* 0x000000028200722a */ /* 0x000fcc0003f64000 */
[----:B------:R-:W-:Y:S02]  /*1f90*/  FSEL R2, R130, R2, P3 ;  /* 0x0000000282027208 */ /* 0x000fe40001800000 */
[----:B------:R-:W-:Y:S02]  /*1fa0*/  FSEL R3, R131, R3, P3 ;  /* 0x0000000383037208 */ /* 0x000fe40001800000 */
[----:B------:R-:W-:-:S04]  /*1fb0*/  FSEL R0, R0, 3.0390625, !P3 ;  /* 0x4042800000007808 */ /* 0x000fc80005800000 */
[----:B------:R-:W-:-:S06]  /*1fc0*/  DSETP.GT.AND P0, PT, R124, R2, PT ;  /* 0x000000027c00722a */ /* 0x000fcc0003f04000 */
[----:B------:R-:W-:Y:S02]  /*1fd0*/  FSEL R2, R124, R2, P0 ;  /* 0x000000027c027208 */ /* 0x000fe40000000000 */
[----:B------:R-:W-:Y:S02]  /*1fe0*/  FSEL R3, R125, R3, P0 ;  /* 0x000000037d037208 */ /* 0x000fe40000000000 */
[----:B------:R-:W-:-:S04]  /*1ff0*/  FSEL R0, R0, 3.046875, !P0 ;  /* 0x4043000000007808 */ /* 0x000fc80004000000 */
[----:B------:R-:W-:-:S06]  /*2000*/  DSETP.GT.AND P6, PT, R126, R2, PT ;  /* 0x000000027e00722a */ /* 0x000fcc0003fc4000 */
[----:B------:R-:W-:Y:S02]  /*2010*/  FSEL R2, R126, R2, P6 ;  /* 0x000000027e027208 */ /* 0x000fe40003000000 */
[----:B------:R-:W-:Y:S02]  /*2020*/  FSEL R3, R127, R3, P6 ;  /* 0x000000037f037208 */ /* 0x000fe40003000000 */
[----:B------:R-:W-:-:S04]  /*2030*/  FSEL R0, R0, 3.0546875, !P6 ;  /* 0x4043800000007808 */ /* 0x000fc80007000000 */
[----:B------:R-:W-:-:S06]  /*2040*/  DSETP.GT.AND P5, PT, R120, R2, PT ;  /* 0x000000027800722a */ /* 0x000fcc0003fa4000 */
[----:B------:R-:W-:Y:S02]  /*2050*/  FSEL R2, R120, R2, P5 ;  /* 0x0000000278027208 */ /* 0x000fe40002800000 */
[----:B------:R-:W-:Y:S02]  /*2060*/  FSEL R3, R121, R3, P5 ;  /* 0x0000000379037208 */ /* 0x000fe40002800000 */
[----:B------:R-:W-:-:S04]  /*2070*/  FSEL R0, R0, 3.0625, !P5 ;  /* 0x4044000000007808 */ /* 0x000fc80006800000 */
[----:B------:R-:W-:-:S06]  /*2080*/  DSETP.GT.AND P2, PT, R122, R2, PT ;  /* 0x000000027a00722a */ /* 0x000fcc0003f44000 */
[----:B------:R-:W-:Y:S02]  /*2090*/  FSEL R2, R122, R2, P2 ;  /* 0x000000027a027208 */ /* 0x000fe40001000000 */
[----:B------:R-:W-:Y:S02]  /*20a0*/  FSEL R3, R123, R3, P2 ;  /* 0x000000037b037208 */ /* 0x000fe40001000000 */
[----:B------:R-:W-:-:S04]  /*20b0*/  FSEL R0, R0, 3.0703125, !P2 ;  /* 0x4044800000007808 */ /* 0x000fc80005000000 */
[----:B------:R-:W-:-:S06]  /*20c0*/  DSETP.GT.AND P1, PT, R116, R2, PT ;  /* 0x000000027400722a */ /* 0x000fcc0003f24000 */
[----:B------:R-:W-:Y:S02]  /*20d0*/  FSEL R2, R116, R2, P1 ;  /* 0x0000000274027208 */ /* 0x000fe40000800000 */
[----:B------:R-:W-:Y:S02]  /*20e0*/  FSEL R3, R117, R3, P1 ;  /* 0x0000000375037208 */ /* 0x000fe40000800000 */
[----:B------:R-:W-:-:S04]  /*20f0*/  FSEL R0, R0, 3.078125, !P1 ;  /* 0x4045000000007808 */ /* 0x000fc80004800000 */
[----:B------:R-:W-:-:S06]  /*2100*/  DSETP.GT.AND P4, PT, R118, R2, PT ;  /* 0x000000027600722a */ /* 0x000fcc0003f84000 */
[----:B------:R-:W-:Y:S02]  /*2110*/  FSEL R2, R118, R2, P4 ;  /* 0x0000000276027208 */ /* 0x000fe40002000000 */
[----:B------:R-:W-:Y:S02]  /*2120*/  FSEL R3, R119, R3, P4 ;  /* 0x0000000377037208 */ /* 0x000fe40002000000 */
[----:B------:R-:W-:-:S04]  /*2130*/  FSEL R0, R0, 3.0859375, !P4 ;  /* 0x4045800000007808 */ /* 0x000fc80006000000 */
[----:B------:R-:W-:-:S06]  /*2140*/  DSETP.GT.AND P3, PT, R112, R2, PT ;  /* 0x000000027000722a */ /* 0x000fcc0003f64000 */
[----:B------:R-:W-:Y:S02]  /*2150*/  FSEL R2, R112, R2, P3 ;  /* 0x0000000270027208 */ /* 0x000fe40001800000 */
[----:B------:R-:W-:Y:S02]  /*2160*/  FSEL R3, R113, R3, P3 ;  /* 0x0000000371037208 */ /* 0x000fe40001800000 */
[----:B------:R-:W-:-:S04]  /*2170*/  FSEL R0, R0, 3.09375, !P3 ;  /* 0x4046000000007808 */ /* 0x000fc80005800000 */
[----:B------:R-:W-:-:S06]  /*2180*/  DSETP.GT.AND P0, PT, R114, R2, PT ;  /* 0x000000027200722a */ /* 0x000fcc0003f04000 */
[----:B------:R-:W-:Y:S02]  /*2190*/  FSEL R2, R114, R2, P0 ;  /* 0x0000000272027208 */ /* 0x000fe40000000000 */
[----:B------:R-:W-:Y:S02]  /*21a0*/  FSEL R3, R115, R3, P0 ;  /* 0x0000000373037208 */ /* 0x000fe40000000000 */
[----:B------:R-:W-:-:S04]  /*21b0*/  FSEL R0, R0, 3.1015625, !P0 ;  /* 0x4046800000007808 */ /* 0x000fc80004000000 */
[----:B------:R-:W-:-:S06]  /*21c0*/  DSETP.GT.AND P6, PT, R108, R2, PT ;  /* 0x000000026c00722a */ /* 0x000fcc0003fc4000 */
[----:B------:R-:W-:Y:S02]  /*21d0*/  FSEL R2, R108, R2, P6 ;  /* 0x000000026c027208 */ /* 0x000fe40003000000 */
[----:B------:R-:W-:Y:S02]  /*21e0*/  FSEL R3, R109, R3, P6 ;  /* 0x000000036d037208 */ /* 0x000fe40003000000 */
[----:B------:R-:W-:-:S04]  /*21f0*/  FSEL R0, R0, 3.109375, !P6 ;  /* 0x4047000000007808 */ /* 0x000fc80007000000 */
[----:B------:R-:W-:-:S06]  /*2200*/  DSETP.GT.AND P5, PT, R110, R2, PT ;  /* 0x000000026e00722a */ /* 0x000fcc0003fa4000 */
[----:B------:R-:W-:Y:S02]  /*2210*/  FSEL R2, R110, R2, P5 ;  /* 0x000000026e027208 */ /* 0x000fe40002800000 */
[----:B------:R-:W-:Y:S02]  /*2220*/  FSEL R3, R111, R3, P5 ;  /* 0x000000036f037208 */ /* 0x000fe40002800000 */
[----:B------:R-:W-:-:S04]  /*2230*/  FSEL R0, R0, 3.1171875, !P5 ;  /* 0x4047800000007808 */ /* 0x000fc80006800000 */
[----:B------:R-:W-:-:S06]  /*2240*/  DSETP.GT.AND P2, PT, R104, R2, PT ;  /* 0x000000026800722a */ /* 0x000fcc0003f44000 */
[----:B------:R-:W-:Y:S02]  /*2250*/  FSEL R2, R104, R2, P2 ;  /* 0x0000000268027208 */ /* 0x000fe40001000000 */
[----:B------:R-:W-:Y:S02]  /*2260*/  FSEL R3, R105, R3, P2 ;  /* 0x0000000369037208 */ /* 0x000fe40001000000 */
[----:B------:R-:W-:-:S04]  /*2270*/  FSEL R0, R0, 3.125, !P2 ;  /* 0x4048000000007808 */ /* 0x000fc80005000000 */
[----:B------:R-:W-:-:S06]  /*2280*/  DSETP.GT.AND P1, PT, R106, R2, PT ;  /* 0x000000026a00722a */ /* 0x000fcc0003f24000 */
[----:B------:R-:W-:Y:S02]  /*2290*/  FSEL R2, R106, R2, P1 ;  /* 0x000000026a027208 */ /* 0x000fe40000800000 */
[----:B------:R-:W-:Y:S02]  /*22a0*/  FSEL R3, R107, R3, P1 ;  /* 0x000000036b037208 */ /* 0x000fe40000800000 */
[----:B------:R-:W-:-:S04]  /*22b0*/  FSEL R0, R0, 3.1328125, !P1 ;  /* 0x4048800000007808 */ /* 0x000fc80004800000 */
[----:B------:R-:W-:-:S06]  /*22c0*/  DSETP.GT.AND P4, PT, R100, R2, PT ;  /* 0x000000026400722a */ /* 0x000fcc0003f84000 */
[----:B------:R-:W-:Y:S02]  /*22d0*/  FSEL R2, R100, R2, P4 ;  /* 0x0000000264027208 */ /* 0x000fe40002000000 */
[----:B------:R-:W-:Y:S02]  /*22e0*/  FSEL R3, R101, R3, P4 ;  /* 0x0000000365037208 */ /* 0x000fe40002000000 */
[----:B------:R-:W-:-:S04]  /*22f0*/  FSEL R0, R0, 3.140625, !P4 ;  /* 0x4049000000007808 */ /* 0x000fc80006000000 */
[----:B------:R-:W-:-:S06]  /*2300*/  DSETP.GT.AND P3, PT, R102, R2, PT ;  /* 0x000000026600722a */ /* 0x000fcc0003f64000 */
[----:B------:R-:W-:Y:S02]  /*2310*/  FSEL R2, R102, R2, P3 ;  /* 0x0000000266027208 */ /* 0x000fe40001800000 */
[----:B------:R-:W-:Y:S02]  /*2320*/  FSEL R3, R103, R3, P3 ;  /* 0x0000000367037208 */ /* 0x000fe40001800000 */
[----:B------:R-:W-:-:S04]  /*2330*/  FSEL R0, R0, 3.1484375, !P3 ;  /* 0x4049800000007808 */ /* 0x000fc80005800000 */
[----:B------:R-:W-:-:S06]  /*2340*/  DSETP.GT.AND P0, PT, R96, R2, PT ;  /* 0x000000026000722a */ /* 0x000fcc0003f04000 */
[----:B------:R-:W-:Y:S02]  /*2350*/  FSEL R2, R96, R2, P0 ;  /* 0x0000000260027208 */ /* 0x000fe40000000000 */
[----:B------:R-:W-:Y:S02]  /*2360*/  FSEL R3, R97, R3, P0 ;  /* 0x0000000361037208 */ /* 0x000fe40000000000 */
[----:B------:R-:W-:-:S04]  /*2370*/  FSEL R0, R0, 3.15625, !P0 ;  /* 0x404a000000007808 */ /* 0x000fc80004000000 */
[----:B------:R-:W-:-:S06]  /*2380*/  DSETP.GT.AND P6, PT, R98, R2, PT ;  /* 0x000000026200722a */ /* 0x000fcc0003fc4000 */
[----:B------:R-:W-:Y:S02]  /*2390*/  FSEL R2, R98, R2, P6 ;  /* 0x0000000262027208 */ /* 0x000fe40003000000 */
[----:B------:R-:W-:Y:S02]  /*23a0*/  FSEL R3, R99, R3, P6 ;  /* 0x0000000363037208 */ /* 0x000fe40003000000 */
[----:B------:R-:W-:-:S04]  /*23b0*/  FSEL R0, R0, 3.1640625, !P6 ;  /* 0x404a800000007808 */ /* 0x000fc80007000000 */
[----:B------:R-:W-:-:S06]  /*23c0*/  DSETP.GT.AND P5, PT, R92, R2, PT ;  /* 0x000000025c00722a */ /* 0x000fcc0003fa4000 */
[----:B------:R-:W-:Y:S02]  /*23d0*/  FSEL R2, R92, R2, P5 ;  /* 0x000000025c027208 */ /* 0x000fe40002800000 */
[----:B------:R-:W-:Y:S02]  /*23e0*/  FSEL R3, R93, R3, P5 ;  /* 0x000000035d037208 */ /* 0x000fe40002800000 */
[----:B------:R-:W-:-:S04]  /*23f0*/  FSEL R0, R0, 3.171875, !P5 ;  /* 0x404b000000007808 */ /* 0x000fc80006800000 */
[----:B------:R-:W-:-:S06]  /*2400*/  DSETP.GT.AND P2, PT, R94, R2, PT ;  /* 0x000000025e00722a */ /* 0x000fcc0003f44000 */
[----:B------:R-:W-:Y:S02]  /*2410*/  FSEL R2, R94, R2, P2 ;  /* 0x000000025e027208 */ /* 0x000fe40001000000 */
[----:B------:R-:W-:Y:S02]  /*2420*/  FSEL R3, R95, R3, P2 ;  /* 0x000000035f037208 */ /* 0x000fe40001000000 */
[----:B------:R-:W-:-:S04]  /*2430*/  FSEL R0, R0, 3.1796875, !P2 ;  /* 0x404b800000007808 */ /* 0x000fc80005000000 */
[----:B------:R-:W-:-:S06]  /*2440*/  DSETP.GT.AND P1, PT, R88, R2, PT ;  /* 0x000000025800722a */ /* 0x000fcc0003f24000 */
[----:B------:R-:W-:Y:S02]  /*2450*/  FSEL R2, R88, R2, P1 ;  /* 0x0000000258027208 */ /* 0x000fe40000800000 */
[----:B------:R-:W-:Y:S02]  /*2460*/  FSEL R3, R89, R3, P1 ;  /* 0x0000000359037208 */ /* 0x000fe40000800000 */
[----:B------:R-:W-:-:S04]  /*2470*/  FSEL R0, R0, 3.1875, !P1 ;  /* 0x404c000000007808 */ /* 0x000fc80004800000 */
[----:B------:R-:W-:-:S06]  /*2480*/  DSETP.GT.AND P4, PT, R90, R2, PT ;  /* 0x000000025a00722a */ /* 0x000fcc0003f84000 */
[----:B------:R-:W-:Y:S02]  /*2490*/  FSEL R2, R90, R2, P4 ;  /* 0x000000025a027208 */ /* 0x000fe40002000000 */
[----:B------:R-:W-:Y:S02]  /*24a0*/  FSEL R3, R91, R3, P4 ;  /* 0x000000035b037208 */ /* 0x000fe40002000000 */
[----:B------:R-:W-:-:S04]  /*24b0*/  FSEL R0, R0, 3.1953125, !P4 ;  /* 0x404c800000007808 */ /* 0x000fc80006000000 */
[----:B------:R-:W-:-:S06]  /*24c0*/  DSETP.GT.AND P3, PT, R84, R2, PT ;  /* 0x000000025400722a */ /* 0x000fcc0003f64000 */
[----:B------:R-:W-:Y:S02]  /*24d0*/  FSEL R2, R84, R2, P3 ;  /* 0x0000000254027208 */ /* 0x000fe40001800000 */
[----:B------:R-:W-:Y:S02]  /*24e0*/  FSEL R3, R85, R3, P3 ;  /* 0x0000000355037208 */ /* 0x000fe40001800000 */
[----:B------:R-:W-:-:S04]  /*24f0*/  FSEL R0, R0, 3.203125, !P3 ;  /* 0x404d000000007808 */ /* 0x000fc80005800000 */
[----:B------:R-:W-:-:S06]  /*2500*/  DSETP.GT.AND P0, PT, R86, R2, PT ;  /* 0x000000025600722a */ /* 0x000fcc0003f04000 */
[----:B------:R-:W-:Y:S02]  /*2510*/  FSEL R2, R86, R2, P0 ;  /* 0x0000000256027208 */ /* 0x000fe40000000000 */
[----:B------:R-:W-:Y:S02]  /*2520*/  FSEL R3, R87, R3, P0 ;  /* 0x0000000357037208 */ /* 0x000fe40000000000 */
[----:B------:R-:W-:-:S04]  /*2530*/  FSEL R0, R0, 3.2109375, !P0 ;  /* 0x404d800000007808 */ /* 0x000fc80004000000 */
[----:B------:R-:W-:-:S06]  /*2540*/  DSETP.GT.AND P6, PT, R80, R2, PT ;  /* 0x000000025000722a */ /* 0x000fcc0003fc4000 */
[----:B------:R-:W-:Y:S02]  /*2550*/  FSEL R2, R80, R2, P6 ;  /* 0x0000000250027208 */ /* 0x000fe40003000000 */
[----:B------:R-:W-:Y:S02]  /*2560*/  FSEL R3, R81, R3, P6 ;  /* 0x0000000351037208 */ /* 0x000fe40003000000 */
[----:B------:R-:W-:-:S04]  /*2570*/  FSEL R0, R0, 3.21875, !P6 ;  /* 0x404e000000007808 */ /* 0x000fc80007000000 */
[----:B------:R-:W-:-:S06]  /*2580*/  DSETP.GT.AND P5, PT, R82, R2, PT ;  /* 0x000000025200722a */ /* 0x000fcc0003fa4000 */
[----:B------:R-:W-:Y:S02]  /*2590*/  FSEL R2, R82, R2, P5 ;  /* 0x0000000252027208 */ /* 0x000fe40002800000 */
[----:B------:R-:W-:Y:S02]  /*25a0*/  FSEL R3, R83, R3, P5 ;  /* 0x0000000353037208 */ /* 0x000fe40002800000 */
[----:B------:R-:W-:-:S04]  /*25b0*/  FSEL R0, R0, 3.2265625, !P5 ;  /* 0x404e800000007808 */ /* 0x000fc80006800000 */
[----:B------:R-:W-:-:S06]  /*25c0*/  DSETP.GT.AND P2, PT, R76, R2, PT ;  /* 0x000000024c00722a */ /* 0x000fcc0003f44000 */
[----:B------:R-:W-:Y:S02]  /*25d0*/  FSEL R2, R76, R2, P2 ;  /* 0x000000024c027208 */ /* 0x000fe40001000000 */
[----:B------:R-:W-:Y:S02]  /*25e0*/  FSEL R3, R77, R3, P2 ;  /* 0x000000034d037208 */ /* 0x000fe40001000000 */
[----:B------:R-:W-:-:S04]  /*25f0*/  FSEL R0, R0, 3.234375, !P2 ;  /* 0x404f000000007808 */ /* 0x000fc80005000000 */
[----:B------:R-:W-:-:S06]  /*2600*/  DSETP.GT.AND P1, PT, R78, R2, PT ;  /* 0x000000024e00722a */ /* 0x000fcc0003f24000 */
[----:B------:R-:W-:Y:S02]  /*2610*/  FSEL R2, R78, R2, P1 ;  /* 0x000000024e027208 */ /* 0x000fe40000800000 */
[----:B------:R-:W-:Y:S02]  /*2620*/  FSEL R3, R79, R3, P1 ;  /* 0x000000034f037208 */ /* 0x000fe40000800000 */
[----:B------:R-:W-:-:S04]  /*2630*/  FSEL R0, R0, 3.2421875, !P1 ;  /* 0x404f800000007808 */ /* 0x000fc80004800000 */
[----:B------:R-:W-:-:S06]  /*2640*/  DSETP.GT.AND P4, PT, R72, R2, PT ;  /* 0x000000024800722a */ /* 0x000fcc0003f84000 */
[----:B------:R-:W-:Y:S02]  /*2650*/  FSEL R2, R72, R2, P4 ;  /* 0x0000000248027208 */ /* 0x000fe40002000000 */
[----:B------:R-:W-:Y:S02]  /*2660*/  FSEL R3, R73, R3, P4 ;  /* 0x0000000349037208 */ /* 0x000fe40002000000 */
[----:B------:R-:W-:-:S04]  /*2670*/  FSEL R0, R0, 3.25, !P4 ;  /* 0x4050000000007808 */ /* 0x000fc80006000000 */
[----:B------:R-:W-:-:S06]  /*2680*/  DSETP.GT.AND P3, PT, R74, R2, PT ;  /* 0x000000024a00722a */ /* 0x000fcc0003f64000 */
[----:B------:R-:W-:Y:S02]  /*2690*/  FSEL R2, R74, R2, P3 ;  /* 0x000000024a027208 */ /* 0x000fe40001800000 */
[----:B------:R-:W-:Y:S02]  /*26a0*/  FSEL R3, R75, R3, P3 ;  /* 0x000000034b037208 */ /* 0x000fe40001800000 */
[----:B------:R-:W-:-:S04]  /*26b0*/  FSEL R0, R0, 3.25390625, !P3 ;  /* 0x4050400000007808 */ /* 0x000fc80005800000 */
[----:B------:R-:W-:-:S06]  /*26c0*/  DSETP.GT.AND P0, PT, R68, R2, PT ;  /* 0x000000024400722a */ /* 0x000fcc0003f04000 */
[----:B------:R-:W-:Y:S02]  /*26d0*/  FSEL R2, R68, R2, P0 ;  /* 0x0000000244027208 */ /* 0x000fe40000000000 */
[----:B------:R-:W-:Y:S02]  /*26e0*/  FSEL R3, R69, R3, P0 ;  /* 0x0000000345037208 */ /* 0x000fe40000000000 */
[----:B------:R-:W-:-:S04]  /*26f0*/  FSEL R0, R0, 3.2578125, !P0 ;  /* 0x4050800000007808 */ /* 0x000fc80004000000 */
[----:B------:R-:W-:-:S06]  /*2700*/  DSETP.GT.AND P6, PT, R70, R2, PT ;  /* 0x000000024600722a */ /* 0x000fcc0003fc4000 */
[----:B------:R-:W-:Y:S02]  /*2710*/  FSEL R2, R70, R2, P6 ;  /* 0x0000000246027208 */ /* 0x000fe40003000000 */
[----:B------:R-:W-:Y:S02]  /*2720*/  FSEL R3, R71, R3, P6 ;  /* 0x0000000347037208 */ /* 0x000fe40003000000 */
[----:B------:R-:W-:-:S04]  /*2730*/  FSEL R0, R0, 3.26171875, !P6 ;  /* 0x4050c00000007808 */ /* 0x000fc80007000000 */
[----:B------:R-:W-:-:S06]  /*2740*/  DSETP.GT.AND P5, PT, R64, R2, PT ;  /* 0x000000024000722a */ /* 0x000fcc0003fa4000 */
[----:B------:R-:W-:Y:S02]  /*2750*/  FSEL R2, R64, R2, P5 ;  /* 0x0000000240027208 */ /* 0x000fe40002800000 */
[----:B------:R-:W-:Y:S02]  /*2760*/  FSEL R3, R65, R3, P5 ;  /* 0x0000000341037208 */ /* 0x000fe40002800000 */
[----:B------:R-:W-:-:S04]  /*2770*/  FSEL R0, R0, 3.265625, !P5 ;  /* 0x4051000000007808 */ /* 0x000fc80006800000 */
[----:B------:R-:W-:-:S06]  /*2780*/  DSETP.GT.AND P2, PT, R66, R2, PT ;  /* 0x000000024200722a */ /* 0x000fcc0003f44000 */
[----:B------:R-:W-:Y:S02]  /*2790*/  FSEL R2, R66, R2, P2 ;  /* 0x0000000242027208 */ /* 0x000fe40001000000 */
[----:B------:R-:W-:Y:S02]  /*27a0*/  FSEL R3, R67, R3, P2 ;  /* 0x0000000343037208 */ /* 0x000fe40001000000 */
[----:B------:R-:W-:-:S04]  /*27b0*/  FSEL R0, R0, 3.26953125, !P2 ;  /* 0x4051400000007808 */ /* 0x000fc80005000000 */
[----:B------:R-:W-:-:S06]  /*27c0*/  DSETP.GT.AND P1, PT, R60, R2, PT ;  /* 0x000000023c00722a */ /* 0x000fcc0003f24000 */
[----:B------:R-:W-:Y:S02]  /*27d0*/  FSEL R2, R60, R2, P1 ;  /* 0x000000023c027208 */ /* 0x000fe40000800000 */
[----:B------:R-:W-:Y:S02]  /*27e0*/  FSEL R3, R61, R3, P1 ;  /* 0x000000033d037208 */ /* 0x000fe40000800000 */
[----:B------:R-:W-:-:S04]  /*27f0*/  FSEL R0, R0, 3.2734375, !P1 ;  /* 0x4051800000007808 */ /* 0x000fc80004800000 */
[----:B------:R-:W-:-:S06]  /*2800*/  DSETP.GT.AND P4, PT, R62, R2, PT ;  /* 0x000000023e00722a */ /* 0x000fcc0003f84000 */
[----:B------:R-:W-:Y:S02]  /*2810*/  FSEL R2, R62, R2, P4 ;  /* 0x000000023e027208 */ /* 0x000fe40002000000 */
[----:B------:R-:W-:Y:S02]  /*2820*/  FSEL R3, R63, R3, P4 ;  /* 0x000000033f037208 */ /* 0x000fe40002000000 */
[----:B------:R-:W-:-:S04]  /*2830*/  FSEL R0, R0, 3.27734375, !P4 ;  /* 0x4051c00000007808 */ /* 0x000fc80006000000 */
[----:B------:R-:W-:-:S06]  /*2840*/  DSETP.GT.AND P3, PT, R56, R2, PT ;  /* 0x000000023800722a */ /* 0x000fcc0003f64000 */
[----:B------:R-:W-:Y:S02]  /*2850*/  FSEL R2, R56, R2, P3 ;  /* 0x0000000238027208 */ /* 0x000fe40001800000 */
[----:B------:R-:W-:Y:S02]  /*2860*/  FSEL R3, R57, R3, P3 ;  /* 0x0000000339037208 */ /* 0x000fe40001800000 */
[----:B------:R-:W-:-:S04]  /*2870*/  FSEL R0, R0, 3.28125, !P3 ;  /* 0x4052000000007808 */ /* 0x000fc80005800000 */
[----:B------:R-:W-:-:S06]  /*2880*/  DSETP.GT.AND P0, PT, R58, R2, PT ;  /* 0x000000023a00722a */ /* 0x000fcc0003f04000 */
[----:B------:R-:W-:Y:S02]  /*2890*/  FSEL R2, R58, R2, P0 ;  /* 0x000000023a027208 */ /* 0x000fe40000000000 */
[----:B------:R-:W-:Y:S02]  /*28a0*/  FSEL R3, R59, R3, P0 ;  /* 0x000000033b037208 */ /* 0x000fe40000000000 */
[----:B------:R-:W-:-:S04]  /*28b0*/  FSEL R0, R0, 3.28515625, !P0 ;  /* 0x4052400000007808 */ /* 0x000fc80004000000 */
[----:B------:R-:W-:-:S06]  /*28c0*/  DSETP.GT.AND P6, PT, R52, R2, PT ;  /* 0x000000023400722a */ /* 0x000fcc0003fc4000 */
[----:B------:R-:W-:Y:S02]  /*28d0*/  FSEL R2, R52, R2, P6 ;  /* 0x0000000234027208 */ /* 0x000fe40003000000 */
[----:B------:R-:W-:Y:S02]  /*28e0*/  FSEL R3, R53, R3, P6 ;  /* 0x0000000335037208 */ /* 0x000fe40003000000 */
[----:B------:R-:W-:-:S04]  /*28f0*/  FSEL R0, R0, 3.2890625, !P6 ;  /* 0x4052800000007808 */ /* 0x000fc80007000000 */
[----:B------:R-:W-:-:S06]  /*2900*/  DSETP.GT.AND P5, PT, R54, R2, PT ;  /* 0x000000023600722a */ /* 0x000fcc0003fa4000 */
[----:B------:R-:W-:Y:S02]  /*2910*/  FSEL R2, R54, R2, P5 ;  /* 0x0000000236027208 */ /* 0x000fe40002800000 */
[----:B------:R-:W-:Y:S02]  /*2920*/  FSEL R3, R55, R3, P5 ;  /* 0x0000000337037208 */ /* 0x000fe40002800000 */
[----:B------:R-:W-:-:S04]  /*2930*/  FSEL R0, R0, 3.29296875, !P5 ;  /* 0x4052c00000007808 */ /* 0x000fc80006800000 */
[----:B------:R-:W-:-:S06]  /*2940*/  DSETP.GT.AND P2, PT, R48, R2, PT ;  /* 0x000000023000722a */ /* 0x000fcc0003f44000 */
[----:B------:R-:W-:Y:S02]  /*2950*/  FSEL R2, R48, R2, P2 ;  /* 0x0000000230027208 */ /* 0x000fe40001000000 */
[----:B------:R-:W-:Y:S02]  /*2960*/  FSEL R3, R49, R3, P2 ;  /* 0x0000000331037208 */ /* 0x000fe40001000000 */
[----:B------:R-:W-:-:S04]  /*2970*/  FSEL R0, R0, 3.296875, !P2 ;  /* 0x4053000000007808 */ /* 0x000fc80005000000 */
[----:B------:R-:W-:-:S06]  /*2980*/  DSETP.GT.AND P1, PT, R50, R2, PT ;  /* 0x000000023200722a */ /* 0x000fcc0003f24000 */
[----:B------:R-:W-:Y:S02]  /*2990*/  FSEL R2, R50, R2, P1 ;  /* 0x0000000232027208 */ /* 0x000fe40000800000 */
[----:B------:R-:W-:Y:S02]  /*29a0*/  FSEL R3, R51, R3, P1 ;  /* 0x0000000333037208 */ /* 0x000fe40000800000 */
[----:B------:R-:W-:-:S04]  /*29b0*/  FSEL R0, R0, 3.30078125, !P1 ;  /* 0x4053400000007808 */ /* 0x000fc80004800000 */
[----:B------:R-:W-:-:S06]  /*29c0*/  DSETP.GT.AND P4, PT, R44, R2, PT ;  /* 0x000000022c00722a */ /* 0x000fcc0003f84000 */
[----:B------:R-:W-:Y:S02]  /*29d0*/  FSEL R2, R44, R2, P4 ;  /* 0x000000022c027208 */ /* 0x000fe40002000000 */
[----:B------:R-:W-:Y:S02]  /*29e0*/  FSEL R3, R45, R3, P4 ;  /* 0x000000032d037208 */ /* 0x000fe40002000000 */
[----:B------:R-:W-:-:S04]  /*29f0*/  FSEL R0, R0, 3.3046875, !P4 ;  /* 0x4053800000007808 */ /* 0x000fc80006000000 */
[----:B------:R-:W-:-:S06]  /*2a00*/  DSETP.GT.AND P3, PT, R46, R2, PT ;  /* 0x000000022e00722a */ /* 0x000fcc0003f64000 */
[----:B------:R-:W-:Y:S02]  /*2a10*/  FSEL R2, R46, R2, P3 ;  /* 0x000000022e027208 */ /* 0x000fe40001800000 */
[----:B------:R-:W-:Y:S02]  /*2a20*/  FSEL R3, R47, R3, P3 ;  /* 0x000000032f037208 */ /* 0x000fe40001800000 */
[----:B------:R-:W-:-:S04]  /*2a30*/  FSEL R0, R0, 3.30859375, !P3 ;  /* 0x4053c00000007808 */ /* 0x000fc80005800000 */
[----:B------:R-:W-:-:S06]  /*2a40*/  DSETP.GT.AND P0, PT, R40, R2, PT ;  /* 0x000000022800722a */ /* 0x000fcc0003f04000 */
[----:B------:R-:W-:Y:S02]  /*2a50*/  FSEL R2, R40, R2, P0 ;  /* 0x0000000228027208 */ /* 0x000fe40000000000 */
[----:B------:R-:W-:Y:S02]  /*2a60*/  FSEL R3, R41, R3, P0 ;  /* 0x0000000329037208 */ /* 0x000fe40000000000 */
[----:B------:R-:W-:-:S04]  /*2a70*/  FSEL R0, R0, 3.3125, !P0 ;  /* 0x4054000000007808 */ /* 0x000fc80004000000 */
[----:B------:R-:W-:-:S06]  /*2a80*/  DSETP.GT.AND P6, PT, R42, R2, PT ;  /* 0x000000022a00722a */ /* 0x000fcc0003fc4000 */
[----:B------:R-:W-:Y:S02]  /*2a90*/  FSEL R2, R42, R2, P6 ;  /* 0x000000022a027208 */ /* 0x000fe40003000000 */
[----:B------:R-:W-:Y:S02]  /*2aa0*/  FSEL R3, R43, R3, P6 ;  /* 0x000000032b037208 */ /* 0x000fe40003000000 */
[----:B------:R-:W-:-:S04]  /*2ab0*/  FSEL R0, R0, 3.31640625, !P6 ;  /* 0x4054400000007808 */ /* 0x000fc80007000000 */
[----:B------:R-:W-:-:S06]  /*2ac0*/  DSETP.GT.AND P5, PT, R36, R2, PT ;  /* 0x000000022400722a */ /* 0x000fcc0003fa4000 */
[----:B------:R-:W-:Y:S02]  /*2ad0*/  FSEL R2, R36, R2, P5 ;  /* 0x0000000224027208 */ /* 0x000fe40002800000 */
[----:B------:R-:W-:Y:S02]  /*2ae0*/  FSEL R3, R37, R3, P5 ;  /* 0x0000000325037208 */ /* 0x000fe40002800000 */
[----:B------:R-:W-:-:S04]  /*2af0*/  FSEL R0, R0, 3.3203125, !P5 ;  /* 0x4054800000007808 */ /* 0x000fc80006800000 */
[----:B------:R-:W-:-:S06]  /*2b00*/  DSETP.GT.AND P2, PT, R38, R2, PT ;  /* 0x000000022600722a */ /* 0x000fcc0003f44000 */
[----:B------:R-:W-:Y:S02]  /*2b10*/  FSEL R2, R38, R2, P2 ;  /* 0x0000000226027208 */ /* 0x000fe40001000000 */
[----:B------:R-:W-:Y:S02]  /*2b20*/  FSEL R3, R39, R3, P2 ;  /* 0x0000000327037208 */ /* 0x000fe40001000000 */
[----:B------:R-:W-:-:S04]  /*2b30*/  FSEL R0, R0, 3.32421875, !P2 ;  /* 0x4054c00000007808 */ /* 0x000fc80005000000 */
[----:B------:R-:W-:-:S06]  /*2b40*/  DSETP.GT.AND P1, PT, R32, R2, PT ;  /* 0x000000022000722a */ /* 0x000fcc0003f24000 */
[----:B------:R-:W-:Y:S02]  /*2b50*/  FSEL R2, R32, R2, P1 ;  /* 0x0000000220027208 */ /* 0x000fe40000800000 */
[----:B------:R-:W-:Y:S02]  /*2b60*/  FSEL R3, R33, R3, P1 ;  /* 0x0000000321037208 */ /* 0x000fe40000800000 */
[----:B------:R-:W-:-:S04]  /*2b70*/  FSEL R0, R0, 3.328125, !P1 ;  /* 0x4055000000007808 */ /* 0x000fc80004800000 */
[----:B------:R-:W-:-:S06]  /*2b80*/  DSETP.GT.AND P4, PT, R34, R2, PT ;  /* 0x000000022200722a */ /* 0x000fcc0003f84000 */
[----:B------:R-:W-:Y:S02]  /*2b90*/  FSEL R2, R34, R2, P4 ;  /* 0x0000000222027208 */ /* 0x000fe40002000000 */
[----:B------:R-:W-:Y:S02]  /*2ba0*/  FSEL R3, R35, R3, P4 ;  /* 0x0000000323037208 */ /* 0x000fe40002000000 */
[----:B------:R-:W-:-:S04]  /*2bb0*/  FSEL R0, R0, 3.33203125, !P4 ;  /* 0x4055400000007808 */ /* 0x000fc80006000000 */
[----:B------:R-:W-:-:S06]  /*2bc0*/  DSETP.GT.AND P3, PT, R28, R2, PT ;  /* 0x000000021c00722a */ /* 0x000fcc0003f64000 */
[----:B------:R-:W-:Y:S02]  /*2bd0*/  FSEL R2, R28, R2, P3 ;  /* 0x000000021c027208 */ /* 0x000fe40001800000 */
[----:B------:R-:W-:Y:S02]  /*2be0*/  FSEL R3, R29, R3, P3 ;  /* 0x000000031d037208 */ /* 0x000fe40001800000 */
[----:B------:R-:W-:-:S04]  /*2bf0*/  FSEL R0, R0, 3.3359375, !P3 ;  /* 0x4055800000007808 */ /* 0x000fc80005800000 */
[----:B------:R-:W-:-:S06]  /*2c00*/  DSETP.GT.AND P0, PT, R30, R2, PT ;  /* 0x000000021e00722a */ /* 0x000fcc0003f04000 */
[----:B------:R-:W-:Y:S02]  /*2c10*/  FSEL R2, R30, R2, P0 ;  /* 0x000000021e027208 */ /* 0x000fe40000000000 */
[----:B------:R-:W-:Y:S02]  /*2c20*/  FSEL R3, R31, R3, P0 ;  /* 0x000000031f037208 */ /* 0x000fe40000000000 */
[----:B------:R-:W-:-:S04]  /*2c30*/  FSEL R0, R0, 3.33984375, !P0 ;  /* 0x4055c00000007808 */ /* 0x000fc80004000000 */
[----:B------:R-:W-:-:S06]  /*2c40*/  DSETP.GT.AND P6, PT, R24, R2, PT ;  /* 0x000000021800722a */ /* 0x000fcc0003fc4000 */
[----:B------:R-:W-:Y:S02]  /*2c50*/  FSEL R2, R24, R2, P6 ;  /* 0x0000000218027208 */ /* 0x000fe40003000000 */
[----:B------:R-:W-:Y:S02]  /*2c60*/  FSEL R3, R25, R3, P6 ;  /* 0x0000000319037208 */ /* 0x000fe40003000000 */
[----:B------:R-:W-:-:S04]  /*2c70*/  FSEL R0, R0, 3.34375, !P6 ;  /* 0x4056000000007808 */ /* 0x000fc80007000000 */
[----:B------:R-:W-:-:S06]  /*2c80*/  DSETP.GT.AND P5, PT, R26, R2, PT ;  /* 0x000000021a00722a */ /* 0x000fcc0003fa4000 */
[----:B------:R-:W-:Y:S02]  /*2c90*/  FSEL R2, R26, R2, P5 ;  /* 0x000000021a027208 */ /* 0x000fe40002800000 */
[----:B------:R-:W-:Y:S02]  /*2ca0*/  FSEL R3, R27, R3, P5 ;  /* 0x000000031b037208 */ /* 0x000fe40002800000 */
[----:B------:R-:W-:-:S04]  /*2cb0*/  FSEL R0, R0, 3.34765625, !P5 ;  /* 0x4056400000007808 */ /* 0x000fc80006800000 */
[----:B------:R-:W-:-:S06]  /*2cc0*/  DSETP.GT.AND P2, PT, R20, R2, PT ;  /* 0x000000021400722a */ /* 0x000fcc0003f44000 */
[----:B------:R-:W-:Y:S02]  /*2cd0*/  FSEL R2, R20, R2, P2 ;  /* 0x0000000214027208 */ /* 0x000fe40001000000 */
[----:B------:R-:W-:Y:S02]  /*2ce0*/  FSEL R3, R21, R3, P2 ;  /* 0x0000000315037208 */ /* 0x000fe40001000000 */
[----:B------:R-:W-:-:S04]  /*2cf0*/  FSEL R0, R0, 3.3515625, !P2 ;  /* 0x4056800000007808 */ /* 0x000fc80005000000 */
[----:B------:R-:W-:-:S06]  /*2d00*/  DSETP.GT.AND P1, PT, R22, R2, PT ;  /* 0x000000021600722a */ /* 0x000fcc0003f24000 */
[----:B------:R-:W-:Y:S02]  /*2d10*/  FSEL R2, R22, R2, P1 ;  /* 0x0000000216027208 */ /* 0x000fe40000800000 */
[----:B------:R-:W-:Y:S02]  /*2d20*/  FSEL R3, R23, R3, P1 ;  /* 0x0000000317037208 */ /* 0x000fe40000800000 */
[----:B------:R-:W-:-:S04]  /*2d30*/  FSEL R0, R0, 3.35546875, !P1 ;  /* 0x4056c00000007808 */ /* 0x000fc80004800000 */
[----:B------:R-:W-:-:S06]  /*2d40*/  DSETP.GT.AND P4, PT, R16, R2, PT ;  /* 0x000000021000722a */ /* 0x000fcc0003f84000 */
[----:B------:R-:W-:Y:S02]  /*2d50*/  FSEL R2, R16, R2, P4 ;  /* 0x0000000210027208 */ /* 0x000fe40002000000 */
[----:B------:R-:W-:-:S06]  /*2d60*/  FSEL R3, R17, R3, P4 ;  /* 0x0000000311037208 */ /* 0x000fcc0002000000 */
[----:B------:R-:W-:-:S06]  /*2d70*/  DSETP.GT.AND P3, PT, R18, R2, PT ;  /* 0x000000021200722a */ /* 0x000fcc0003f64000 */
[----:B------:R-:W-:Y:S02]  /*2d80*/  FSEL R2, R18, R2, P3 ;  /* 0x0000000212027208 */ /* 0x000fe40001800000 */
[----:B------:R-:W-:-:S06]  /*2d90*/  FSEL R3, R19, R3, P3 ;  /* 0x0000000313037208 */ /* 0x000fcc0001800000 */
[----:B------:R-:W-:-:S06]  /*2da0*/  DSETP.GT.AND P0, PT, R12, R2, PT ;  /* 0x000000020c00722a */ /* 0x000fcc0003f04000 */
[----:B------:R-:W-:Y:S02]  /*2db0*/  FSEL R2, R12, R2, P0 ;  /* 0x000000020c027208 */ /* 0x000fe40000000000 */
[----:B------:R-:W-:Y:S02]  /*2dc0*/  FSEL R3, R13, R3, P0 ;  /* 0x000000030d037208 */ /* 0x000fe40000000000 */
[----:B------:R-:W0:Y:S04]  /*2dd0*/  S2R R13, SR_TID.X ;  /* 0x00000000000d7919 */ /* 0x000e280000002100 */
[----:B------:R-:W-:-:S06]  /*2de0*/  DSETP.GT.AND P6, PT, R14, R2, PT ;  /* 0x000000020e00722a */ /* 0x000fcc0003fc4000 */
[----:B------:R-:W-:Y:S02]  /*2df0*/  FSEL R2, R14, R2, P6 ;  /* 0x000000020e027208 */ /* 0x000fe40003000000 */
[----:B------:R-:W-:-:S06]  /*2e00*/  FSEL R3, R15, R3, P6 ;  /* 0x000000030f037208 */ /* 0x000fcc0003000000 */
[----:B------:R-:W-:-:S06]  /*2e10*/  DSETP.GT.AND P5, PT, R8, R2, PT ;  /* 0x000000020800722a */ /* 0x000fcc0003fa4000 */
[----:B------:R-:W-:Y:S02]  /*2e20*/  FSEL R2, R8, R2, P5 ;  /* 0x0000000208027208 */ /* 0x000fe40002800000 */
[----:B------:R-:W-:Y:S02]  /*2e30*/  FSEL R3, R9, R3, P5 ;  /* 0x0000000309037208 */ /* 0x000fe40002800000 */
[----:B------:R-:W3:Y:S04]  /*2e40*/  LDC.64 R8, c[0x0][0x3b8] ;  /* 0x0000ee00ff087b82 */ /* 0x000ee80000000a00 */
[----:B------:R-:W-:-:S06]  /*2e50*/  DSETP.GT.AND P2, PT, R10, R2, PT ;  /* 0x000000020a00722a */ /* 0x000fcc0003f44000 */
[----:B------:R-:W-:Y:S02]  /*2e60*/  FSEL R2, R10, R2, P2 ;  /* 0x000000020a027208 */ /* 0x000fe40001000000 */
[----:B------:R-:W-:Y:S02]  /*2e70*/  FSEL R10, R0, 3.359375, !P4 ;  /* 0x40570000000a7808 */ /* 0x000fe40006000000 */
[----:B------:R-:W0:Y:S01]  /*2e80*/  LDC R0, c[0x0][0x360] ;  /* 0x0000d800ff007b82 */ /* 0x000e220000000800 */
[----:B------:R-:W-:Y:S02]  /*2e90*/  FSEL R3, R11, R3, P2 ;  /* 0x000000030b037208 */ /* 0x000fe40001000000 */
[----:B------:R-:W-:-:S04]  /*2ea0*/  FSEL R10, R10, 3.36328125, !P3 ;  /* 0x405740000a0a7808 */ /* 0x000fc80005800000 */
[----:B------:R-:W-:Y:S01]  /*2eb0*/  FSEL R10, R10, 3.3671875, !P0 ;  /* 0x405780000a0a7808 */ /* 0x000fe20004000000 */
[----:B------:R-:W-:-:S03]  /*2ec0*/  DSETP.GT.AND P1, PT, R4, R2, PT ;  /* 0x000000020400722a */ /* 0x000fc60003f24000 */
[----:B------:R-:W-:-:S03]  /*2ed0*/  FSEL R10, R10, 3.37109375, !P6 ;  /* 0x4057c0000a0a7808 */ /* 0x000fc60007000000 */
[----:B------:R-:W-:Y:S02]  /*2ee0*/  FSEL R2, R4, R2, P1 ;  /* 0x0000000204027208 */ /* 0x000fe40000800000 */
[----:B------:R-:W-:Y:S02]  /*2ef0*/  FSEL R3, R5, R3, P1 ;  /* 0x0000000305037208 */ /* 0x000fe40000800000 */
[----:B------:R-:W-:-:S04]  /*2f00*/  FSEL R4, R10, 3.375, !P5 ;  /* 0x405800000a047808 */ /* 0x000fc80006800000 */
[----:B------:R-:W-:Y:S01]  /*2f10*/  FSEL R4, R4, 3.37890625, !P2 ;  /* 0x4058400004047808 */ /* 0x000fe20005000000 */
[----:B------:R-:W-:Y:S01]  /*2f20*/  DSETP.GT.AND P0, PT, R6, R2, PT ;  /* 0x000000020600722a */ /* 0x000fe20003f04000 */
[----:B0-----:R-:W-:Y:S02]  /*2f30*/  IMAD R3, R0, UR6, R13 ;  /* 0x0000000600037c24 */ /* 0x001fe4000f8e020d */
[----:B------:R-:W-:Y:S02]  /*2f40*/  FSEL R4, R4, 3.3828125, !P1 ;  /* 0x4058800004047808 */ /* 0x000fe40004800000 */
[----:B---3--:R-:W-:Y:S02]  /*2f50*/  IMAD.WIDE R2, R3, 0x8, R8 ;  /* 0x0000000803027825 */ /* 0x008fe400078e0208 */
[----:B------:R-:W-:Y:S02]  /*2f60*/  FSEL R5, R4, 3.38671875, !P0 ;  /* 0x4058c00004057808 */ /* 0x000fe40004000000 */
[----:B------:R-:W-:-:S05]  /*2f70*/  IMAD.MOV.U32 R4, RZ, RZ, RZ ;  /* 0x000000ffff047224 */ /* 0x000fca00078e00ff */
[----:B------:R-:W-:Y:S01]  /*2f80*/  STG.E.64 desc[UR4][R2.64], R4 ;  /* 0x0000000402007986 */ /* 0x000fe2000c101b04 */
[----:B------:R-:W-:Y:S05]  /*2f90*/  EXIT ;  /* 0x000000000000794d */ /* 0x000fea0003800000 */
        .weak           $__internal_0_$__cuda_sm20_div_rn_f64_full
        .type           $__internal_0_$__cuda_sm20_div_rn_f64_full,@function
        .size           $__internal_0_$__cuda_sm20_div_rn_f64_full,(.L_x_38 - $__internal_0_$__cuda_sm20_div_rn_f64_full)
$__internal_0_$__cuda_sm20_div_rn_f64_full:
[C---:B------:R-:W-:Y:S01]  /*2fa0*/  FSETP.GEU.AND P0, PT, |R15|.reuse, 1.469367938527859385e-39, PT ;  /* 0x001000000f00780b */ /* 0x040fe20003f0e200 */
[--C-:B------:R-:W-:Y:S01]  /*2fb0*/  IMAD.MOV.U32 R14, RZ, RZ, R6.reuse ;  /* 0x000000ffff0e7224 */ /* 0x100fe200078e0006 */
[----:B------:R-:W-:Y:S01]  /*2fc0*/  LOP3.LUT R2, R15, 0x800fffff, RZ, 0xc0, !PT ;  /* 0x800fffff0f027812 */ /* 0x000fe200078ec0ff */
[----:B------:R-:W-:Y:S01]  /*2fd0*/  IMAD.MOV.U32 R4, RZ, RZ, 0x1 ;  /* 0x00000001ff047424 */ /* 0x000fe200078e00ff */
[C---:B------:R-:W-:Y:S01]  /*2fe0*/  FSETP.GEU.AND P3, PT, |R13|.reuse, 1.469367938527859385e-39, PT ;  /* 0x001000000d00780b */ /* 0x040fe20003f6e200 */
[----:B------:R-:W-:Y:S01]  /*2ff0*/  IMAD.MOV.U32 R18, RZ, RZ, 0x1ca00000 ;  /* 0x1ca00000ff127424 */ /* 0x000fe200078e00ff */
[----:B------:R-:W-:Y:S01]  /*3000*/  LOP3.LUT R3, R2, 0x3ff00000, RZ, 0xfc, !PT ;  /* 0x3ff0000002037812 */ /* 0x000fe200078efcff */
[----:B------:R-:W-:Y:S01]  /*3010*/  IMAD.MOV.U32 R2, RZ, RZ, R6 ;  /* 0x000000ffff027224 */ /* 0x000fe200078e0006 */
[----:B------:R-:W-:Y:S01]  /*3020*/  LOP3.LUT R21, R13, 0x7ff00000, RZ, 0xc0, !PT ;  /* 0x7ff000000d157812 */ /* 0x000fe200078ec0ff */
[----:B------:R-:W-:Y:S01]  /*3030*/  BSSY.RECONVERGENT B1, `(.L_x_13) ;  /* 0x0000050000017945 */ /* 0x000fe20003800200 */
[----:B------:R-:W-:-:S03]  /*3040*/  LOP3.LUT R20, R15, 0x7ff00000, RZ, 0xc0, !PT ;  /* 0x7ff000000f147812 */ /* 0x000fc600078ec0ff */
[----:B------:R-:W-:Y:S01]  /*3050*/  @!P0 DMUL R2, R14, 8.98846567431157953865e+307 ;  /* 0x7fe000000e028828 */ /* 0x000fe20000000000 */
[----:B------:R-:W-:Y:S01]  /*3060*/  ISETP.GE.U32.AND P2, PT, R21, R20, PT ;  /* 0x000000141500720c */ /* 0x000fe20003f46070 */
[----:B------:R-:W-:Y:S02]  /*3070*/  IMAD.MOV.U32 R17, RZ, RZ, R21 ;  /* 0x000000ffff117224 */ /* 0x000fe400078e0015 */
[----:B------:R-:W-:Y:S02]  /*3080*/  @!P3 LOP3.LUT R0, R15, 0x7ff00000, RZ, 0xc0, !PT ;  /* 0x7ff000000f00b812 */ /* 0x000fe400078ec0ff */
[----:B------:R-:W0:Y:S02]  /*3090*/  MUFU.RCP64H R5, R3 ;  /* 0x0000000300057308 */ /* 0x000e240000001800 */
[----:B------:R-:W-:Y:S01]  /*30a0*/  @!P3 ISETP.GE.U32.AND P4, PT, R21, R0, PT ;  /* 0x000000001500b20c */ /* 0x000fe20003f86070 */
[----:B------:R-:W-:Y:S01]  /*30b0*/  IMAD.MOV.U32 R0, RZ, RZ, R20 ;  /* 0x000000ffff007224 */ /* 0x000fe200078e0014 */
[----:B------:R-:W-:-:S05]  /*30c0*/  @!P0 LOP3.LUT R0, R3, 0x7ff00000, RZ, 0xc0, !PT ;  /* 0x7ff0000003008812 */ /* 0x000fca00078ec0ff */
[----:B------:R-:W-:Y:S01]  /*30d0*/  VIADD R22, R0, 0xffffffff ;  /* 0xffffffff00167836 */ /* 0x000fe20000000000 */
[----:B0-----:R-:W-:-:S08]  /*30e0*/  DFMA R6, R4, -R2, 1 ;  /* 0x3ff000000406742b */ /* 0x001fd00000000802 */
[----:B------:R-:W-:-:S08]  /*30f0*/  DFMA R6, R6, R6, R6 ;  /* 0x000000060606722b */ /* 0x000fd00000000006 */
[----:B------:R-:W-:Y:S01]  /*3100*/  DFMA R8, R4, R6, R4 ;  /* 0x000000060408722b */ /* 0x000fe20000000004 */
[C---:B------:R-:W-:Y:S01]  /*3110*/  @!P3 SEL R7, R18.reuse, 0x63400000, !P4 ;  /* 0x634000001207b807 */ /* 0x040fe20006000000 */
[----:B------:R-:W-:Y:S01]  /*3120*/  IMAD.MOV.U32 R4, RZ, RZ, R12 ;  /* 0x000000ffff047224 */ /* 0x000fe200078e000c */
[----:B------:R-:W-:Y:S01]  /*3130*/  SEL R5, R18, 0x63400000, !P2 ;  /* 0x6340000012057807 */ /* 0x000fe20005000000 */
[----:B------:R-:W-:Y:S01]  /*3140*/  @!P3 IMAD.MOV.U32 R6, RZ, RZ, RZ ;  /* 0x000000ffff06b224 */ /* 0x000fe200078e00ff */
[--C-:B------:R-:W-:Y:S02]  /*3150*/  @!P3 LOP3.LUT R7, R7, 0x80000000, R13.reuse, 0xf8, !PT ;  /* 0x800000000707b812 */ /* 0x100fe400078ef80d */
[----:B------:R-:W-:Y:S01]  /*3160*/  LOP3.LUT R5, R5, 0x800fffff, R13, 0xf8, !PT ;  /* 0x800fffff05057812 */ /* 0x000fe200078ef80d */
[----:B------:R-:W-:Y:S01]  /*3170*/  DFMA R10, R8, -R2, 1 ;  /* 0x3ff00000080a742b */ /* 0x000fe20000000802 */
[----:B------:R-:W-:-:S06]  /*3180*/  @!P3 LOP3.LUT R7, R7, 0x100000, RZ, 0xfc, !PT ;  /* 0x001000000707b812 */ /* 0x000fcc00078efcff */
[----:B------:R-:W-:Y:S02]  /*3190*/  @!P3 DFMA R4, R4, 2, -R6 ;  /* 0x400000000404b82b */ /* 0x000fe40000000806 */
[----:B------:R-:W-:-:S08]  /*31a0*/  DFMA R10, R8, R10, R8 ;  /* 0x0000000a080a722b */ /* 0x000fd00000000008 */
[----:B------:R-:W-:Y:S01]  /*31b0*/  @!P3 LOP3.LUT R17, R5, 0x7ff00000, RZ, 0xc0, !PT ;  /* 0x7ff000000511b812 */ /* 0x000fe200078ec0ff */
[----:B------:R-:W-:-:S04]  /*31c0*/  DMUL R6, R10, R4 ;  /* 0x000000040a067228 */ /* 0x000fc80000000000 */
[----:B------:R-:W-:-:S04]  /*31d0*/  VIADD R20, R17, 0xffffffff ;  /* 0xffffffff11147836 */ /* 0x000fc80000000000 */
[----:B------:R-:W-:Y:S01]  /*31e0*/  DFMA R8, R6, -R2, R4 ;  /* 0x800000020608722b */ /* 0x000fe20000000004 */
[----:B------:R-:W-:-:S04]  /*31f0*/  ISETP.GT.U32.AND P0, PT, R20, 0x7feffffe, PT ;  /* 0x7feffffe1400780c */ /* 0x000fc80003f04070 */
[----:B------:R-:W-:-:S03]  /*3200*/  ISETP.GT.U32.OR P0, PT, R22, 0x7feffffe, P0 ;  /* 0x7feffffe1600780c */ /* 0x000fc60000704470 */
[----:B------:R-:W-:-:S10]  /*3210*/  DFMA R10, R10, R8, R6 ;  /* 0x000000080a0a722b */ /* 0x000fd40000000006 */
[----:B------:R-:W-:Y:S05]  /*3220*/  @P0 BRA `(.L_x_14) ;  /* 0x00000000006c0947 */ /* 0x000fea0003800000 */
[----:B------:R-:W-:Y:S01]  /*3230*/  LOP3.LUT R6, R15, 0x7ff00000, RZ, 0xc0, !PT ;  /* 0x7ff000000f067812 */ /* 0x000fe200078ec0ff */
[----:B------:R-:W-:-:S03]  /*3240*/  IMAD.MOV.U32 R8, RZ, RZ, RZ ;  /* 0x000000ffff087224 */ /* 0x000fc600078e00ff */
[CC--:B------:R-:W-:Y:S02]  /*3250*/  VIADDMNMX R0, R21.reuse, -R6.reuse, 0xb9600000, !PT ;  /* 0xb960000015007446 */ /* 0x0c0fe40007800906 */
[----:B------:R-:W-:Y:S02]  /*3260*/  ISETP.GE.U32.AND P0, PT, R21, R6, PT ;  /* 0x000000061500720c */ /* 0x000fe40003f06070 */
[----:B------:R-:W-:Y:S02]  /*3270*/  VIMNMX R0, PT, PT, R0, 0x46a00000, PT ;  /* 0x46a0000000007848 */ /* 0x000fe40003fe0100 */
[----:B------:R-:W-:-:S05]  /*3280*/  SEL R7, R18, 0x63400000, !P0 ;  /* 0x6340000012077807 */ /* 0x000fca0004000000 */
[----:B------:R-:W-:-:S04]  /*3290*/  IMAD.IADD R0, R0, 0x1, -R7 ;  /* 0x0000000100007824 */ /* 0x000fc800078e0a07 */
[----:B------:R-:W-:-:S06]  /*32a0*/  VIADD R9, R0, 0x7fe00000 ;  /* 0x7fe0000000097836 */ /* 0x000fcc0000000000 */
[----:B------:R-:W-:-:S10]  /*32b0*/  DMUL R6, R10, R8 ;  /* 0x000000080a067228 */ /* 0x000fd40000000000 */
[----:B------:R-:W-:-:S13]  /*32c0*/  FSETP.GTU.AND P0, PT, |R7|, 1.469367938527859385e-39, PT ;  /* 0x001000000700780b */ /* 0x000fda0003f0c200 */
[----:B------:R-:W-:Y:S05]  /*32d0*/  @P0 BRA `(.L_x_15) ;  /* 0x0000000000940947 */ /* 0x000fea0003800000 */
[----:B------:R-:W-:Y:S01]  /*32e0*/  DFMA R2, R10, -R2, R4 ;  /* 0x800000020a02722b */ /* 0x000fe20000000004 */
[----:B------:R-:W-:-:S09]  /*32f0*/  IMAD.MOV.U32 R8, RZ, RZ, RZ ;  /* 0x000000ffff087224 */ /* 0x000fd200078e00ff */
[C---:B------:R-:W-:Y:S02]  /*3300*/  FSETP.NEU.AND P0, PT, R3.reuse, RZ, PT ;  /* 0x000000ff0300720b */ /* 0x040fe40003f0d000 */
[----:B------:R-:W-:-:S04]  /*3310*/  LOP3.LUT R15, R3, 0x80000000, R15, 0x48, !PT ;  /* 0x80000000030f7812 */ /* 0x000fc800078e480f */
[----:B------:R-:W-:-:S07]  /*3320*/  LOP3.LUT R9, R15, R9, RZ, 0xfc, !PT ;  /* 0x000000090f097212 */ /* 0x000fce00078efcff */
[----:B------:R-:W-:Y:S05]  /*3330*/  @!P0 BRA `(.L_x_15) ;  /* 0x00000000007c8947 */ /* 0x000fea0003800000 */
[----:B------:R-:W-:Y:S01]  /*3340*/  IMAD.MOV R3, RZ, RZ, -R0 ;  /* 0x000000ffff037224 */ /* 0x000fe200078e0a00 */
[----:B------:R-:W-:Y:S01]  /*3350*/  DMUL.RP R8, R10, R8 ;  /* 0x000000080a087228 */ /* 0x000fe20000008000 */
[----:B------:R-:W-:-:S06]  /*3360*/  IMAD.MOV.U32 R2, RZ, RZ, RZ ;  /* 0x000000ffff027224 */ /* 0x000fcc00078e00ff */
[----:B------:R-:W-:-:S03]  /*3370*/  DFMA R2, R6, -R2, R10 ;  /* 0x800000020602722b */ /* 0x000fc6000000000a */
[----:B------:R-:W-:-:S03]  /*3380*/  LOP3.LUT R15, R9, R15, RZ, 0x3c, !PT ;  /* 0x0000000f090f7212 */ /* 0x000fc600078e3cff */
[----:B------:R-:W-:-:S04]  /*3390*/  IADD3 R2, PT, PT, -R0, -0x43300000, RZ ;  /* 0xbcd0000000027810 */ /* 0x000fc80007ffe1ff */
[----:B------:R-:W-:-:S04]  /*33a0*/  FSETP.NEU.AND P0, PT, |R3|, R2, PT ;  /* 0x000000020300720b */ /* 0x000fc80003f0d200 */
[----:B------:R-:W-:Y:S02]  /*33b0*/  FSEL R6, R8, R6, !P0 ;  /* 0x0000000608067208 */ /* 0x000fe40004000000 */
[----:B------:R-:W-:Y:S01]  /*33c0*/  FSEL R7, R15, R7, !P0 ;  /* 0x000000070f077208 */ /* 0x000fe20004000000 */
[----:B------:R-:W-:Y:S06]  /*33d0*/  BRA `(.L_x_15) ;  /* 0x0000000000547947 */ /* 0x000fec0003800000 */
.L_x_14:
[----:B------:R-:W-:-:S14]  /*33e0*/  DSETP.NAN.AND P0, PT, R12, R12, PT ;  /* 0x0000000c0c00722a */ /* 0x000fdc0003f08000 */
[----:B------:R-:W-:Y:S05]  /*33f0*/  @P0 BRA `(.L_x_16) ;  /* 0x0000000000440947 */ /* 0x000fea0003800000 */
[----:B------:R-:W-:-:S14]  /*3400*/  DSETP.NAN.AND P0, PT, R14, R14, PT ;  /* 0x0000000e0e00722a */ /* 0x000fdc0003f08000 */
[----:B------:R-:W-:Y:S05]  /*3410*/  @P0 BRA `(.L_x_17) ;  /* 0x0000000000300947 */ /* 0x000fea0003800000 */
[----:B------:R-:W-:Y:S01]  /*3420*/  ISETP.NE.AND P0, PT, R17, R0, PT ;  /* 0x000000001100720c */ /* 0x000fe20003f05270 */
[----:B------:R-:W-:Y:S02]  /*3430*/  IMAD.MOV.U32 R6, RZ, RZ, 0x0 ;  /* 0x00000000ff067424 */ /* 0x000fe400078e00ff */
[----:B------:R-:W-:-:S10]  /*3440*/  IMAD.MOV.U32 R7, RZ, RZ, -0x80000 ;  /* 0xfff80000ff077424 */ /* 0x000fd400078e00ff */
[----:B------:R-:W-:Y:S05]  /*3450*/  @!P0 BRA `(.L_x_15) ;  /* 0x0000000000348947 */ /* 0x000fea0003800000 */
[----:B------:R-:W-:Y:S02]  /*3460*/  ISETP.NE.AND P0, PT, R17, 0x7ff00000, PT ;  /* 0x7ff000001100780c */ /* 0x000fe40003f05270 */
[----:B------:R-:W-:Y:S02]  /*3470*/  LOP3.LUT R7, R13, 0x80000000, R15, 0x48, !PT ;  /* 0x800000000d077812 */ /* 0x000fe400078e480f */
[----:B------:R-:W-:-:S13]  /*3480*/  ISETP.EQ.OR P0, PT, R0, RZ, !P0 ;  /* 0x000000ff0000720c */ /* 0x000fda0004702670 */
[----:B------:R-:W-:Y:S01]  /*3490*/  @P0 LOP3.LUT R0, R7, 0x7ff00000, RZ, 0xfc, !PT ;  /* 0x7ff0000007000812 */ /* 0x000fe200078efcff */
[----:B------:R-:W-:Y:S02]  /*34a0*/  @!P0 IMAD.MOV.U32 R6, RZ, RZ, RZ ;  /* 0x000000ffff068224 */ /* 0x000fe400078e00ff */
[----:B------:R-:W-:Y:S02]  /*34b0*/  @P0 IMAD.MOV.U32 R6, RZ, RZ, RZ ;  /* 0x000000ffff060224 */ /* 0x000fe400078e00ff */
[----:B------:R-:W-:Y:S01]  /*34c0*/  @P0 IMAD.MOV.U32 R7, RZ, RZ, R0 ;  /* 0x000000ffff070224 */ /* 0x000fe200078e0000 */
[----:B------:R-:W-:Y:S06]  /*34d0*/  BRA `(.L_x_15) ;  /* 0x0000000000147947 */ /* 0x000fec0003800000 */
.L_x_17:
[----:B------:R-:W-:Y:S01]  /*34e0*/  LOP3.LUT R7, R15, 0x80000, RZ, 0xfc, !PT ;  /* 0x000800000f077812 */ /* 0x000fe200078efcff */
[----:B------:R-:W-:Y:S01]  /*34f0*/  IMAD.MOV.U32 R6, RZ, RZ, R14 ;  /* 0x000000ffff067224 */ /* 0x000fe200078e000e */
[----:B------:R-:W-:Y:S06]  /*3500*/  BRA `(.L_x_15) ;  /* 0x0000000000087947 */ /* 0x000fec0003800000 */
.L_x_16:
[----:B------:R-:W-:Y:S01]  /*3510*/  LOP3.LUT R7, R13, 0x80000, RZ, 0xfc, !PT ;  /* 0x000800000d077812 */ /* 0x000fe200078efcff */
[----:B------:R-:W-:-:S07]  /*3520*/  IMAD.MOV.U32 R6, RZ, RZ, R12 ;  /* 0x000000ffff067224 */ /* 0x000fce00078e000c */
.L_x_15:
[----:B------:R-:W-:Y:S05]  /*3530*/  BSYNC.RECONVERGENT B1 ;  /* 0x0000000000017941 */ /* 0x000fea0003800200 */
.L_x_13:
[----:B------:R-:W-:Y:S02]  /*3540*/  IMAD.MOV.U32 R2, RZ, RZ, R16 ;  /* 0x000000ffff027224 */ /* 0x000fe400078e0010 */
[----:B------:R-:W-:-:S04]  /*3550*/  IMAD.MOV.U32 R3, RZ, RZ, 0x0 ;  /* 0x00000000ff037424 */ /* 0x000fc800078e00ff */
[----:B------:R-:W-:Y:S05]  /*3560*/  RET.REL.NODEC R2 `(predictBatchWeightedKernel) ;  /* 0xffffffc802a47950 */ /* 0x000fea0003c3ffff */
.L_x_18:
[----:B------:R-:W-:-:S00]  /*3570*/  BRA `(.L_x_18) ;  /* 0xfffffffc00fc7947 */ /* 0x000fc0000383ffff */
[----:B------:R-:W-:-:S00]  /*3580*/  NOP ;  /* 0x0000000000007918 */ /* 0x000fc00000000000 */
[----:B------:R-:W-:-:S00]  /*3590*/  NOP ;  /* 0x0000000000007918 */ /* 0x000fc00000000000 */
[----:B------:R-:W-:-:S00]  /*35a0*/  NOP ;  /* 0x0000000000007918 */ /* 0x000fc00000000000 */
[----:B------:R-:W-:-:S00]  /*35b0*/  NOP ;  /* 0x0000000000007918 */ /* 0x000fc00000000000 */
[----:B------:R-:W-:-:S00]  /*35c0*/  NOP ;  /* 0x0000000000007918 */ /* 0x000fc00000000000 */
[----:B------:R-:W-:-:S00]  /*35d0*/  NOP ;  /* 0x0000000000007918 */ /* 0x000fc00000000000 */
[----:B------:R-:W-:-:S00]  /*35e0*/  NOP ;  /* 0x0000000000007918 */ /* 0x000fc00000000000 */
[----:B------:R-:W-:-:S00]  /*35f0*/  NOP ;  /* 0x0000000000007918 */ /* 0x000fc00000000000 */
.L_x_38:


//--------------------- .text.predictBatchKernel  --------------------------
	.section	.text.predictBatchKernel,"ax",@progbits
	.align	128
        .global         predictBatchKernel
        .type           predictBatchKernel,@function
        .size           predictBatchKernel,(.L_x_39 - predictBatchKernel)
        .other          predictBatchKernel,@"STO_CUDA_ENTRY STV_DEFAULT"
predictBatchKernel:
.text.predictBatchKernel:
        /* <DEDUP_REMOVED lines=18> */
[----:B------:R-:W-:Y:S01]  /*0120*/  CS2R R4, SRZ ;  /* 0x0000000000047805 */ /* 0x000fe2000001ff00 */
[----:B0-----:R-:W-:-:S09]  /*0130*/  UISETP.GE.AND UP0, UPT, UR6, 0x1, UPT ;  /* 0x000000010600788c */ /* 0x001fd2000bf06270 */
[----:B------:R-:W-:Y:S05]  /*0140*/  BRA.U !UP0, `(.L_x_20) ;  /* 0x0000000108a47547 */ /* 0x000fea000b800000 */
[----:B------:R-:W-:Y:S01]  /*0150*/  IMAD.MOV.U32 R15, RZ, RZ, RZ ;  /* 0x000000ffff0f7224 */ /* 0x000fe200078e00ff */
[----:B------:R-:W-:-:S07]  /*0160*/  CS2R R4, SRZ ;  /* 0x0000000000047805 */ /* 0x000fce000001ff00 */
.L_x_23:
[----:B------:R-:W0:Y:S01]  /*0170*/  LDC.64 R6, c[0x0][0x398] ;  /* 0x0000e600ff067b82 */ /* 0x000e220000000a00 */
[----:B------:R-:W1:Y:S07]  /*0180*/  LDCU UR6, c[0x0][0x3a0] ;  /* 0x00007400ff0677ac */ /* 0x000e6e0008000800 */
[----:B------:R-:W2:Y:S01]  /*0190*/  LDC.64 R8, c[0x0][0x390] ;  /* 0x0000e400ff087b82 */ /* 0x000ea20000000a00 */
[----:B0-----:R-:W-:-:S06]  /*01a0*/  IMAD.WIDE.U32 R6, R15, 0x4, R6 ;  /* 0x000000040f067825 */ /* 0x001fcc00078e0006 */
[----:B------:R-:W2:Y:S02]  /*01b0*/  LDG.E R7, desc[UR4][R6.64] ;  /* 0x0000000406077981 */ /* 0x000ea4000c1e1900 */
[----:B--2---:R-:W-:-:S05]  /*01c0*/  IMAD.WIDE R10, R7, 0x28, R8 ;  /* 0x00000028070a7825 */ /* 0x004fca00078e0208 */
[----:B------:R-:W2:Y:S01]  /*01d0*/  LDG.E.U8 R8, desc[UR4][R10.64] ;  /* 0x000000040a087981 */ /* 0x000ea2000c1e1100 */
[----:B------:R-:W-:-:S05]  /*01e0*/  VIADD R15, R15, 0x1 ;  /* 0x000000010f0f7836 */ /* 0x000fca0000000000 */
[----:B-1----:R-:W-:Y:S02]  /*01f0*/  ISETP.NE.AND P1, PT, R15, UR6, PT ;  /* 0x000000060f007c0c */ /* 0x002fe4000bf25270 */
[----:B--2---:R-:W-:Y:S02]  /*0200*/  ISETP.NE.AND P0, PT, R8, RZ, PT ;  /* 0x000000ff0800720c */ /* 0x004fe40003f05270 */
[----:B------:R-:W-:-:S11]  /*0210*/  CS2R R8, SRZ ;  /* 0x0000000000087805 */ /* 0x000fd6000001ff00 */
[----:B------:R-:W-:Y:S05]  /*0220*/  @P0 BRA `(.L_x_21) ;  /* 0x0000000000540947 */ /* 0x000fea0003800000 */
[----:B------:R-:W-:Y:S01]  /*0230*/  BSSY.RECONVERGENT B0, `(.L_x_21) ;  /* 0x0000014000007945 */ /* 0x000fe20003800200 */
[----:B------:R-:W-:-:S07]  /*0240*/  CS2R R8, SRZ ;  /* 0x0000000000087805 */ /* 0x000fce000001ff00 */
.L_x_22:
        /* <DEDUP_REMOVED lines=19> */
.L_x_21:
[----:B------:R-:W-:-:S04]  /*0380*/  IMAD.WIDE.U32 R10, R8, 0x28, R10 ;  /* 0x00000028080a7825 */ /* 0x000fc800078e000a */
[----:B------:R-:W-:-:S04]  /*0390*/  IMAD R9, R9, 0x28, RZ ;  /* 0x0000002809097824 */ /* 0x000fc800078e02ff */
[----:B------:R-:W-:-:S05]  /*03a0*/  IMAD.IADD R11, R11, 0x1, R9 ;  /* 0x000000010b0b7824 */ /* 0x000fca00078e0209 */
[----:B------:R-:W2:Y:S02]  /*03b0*/  LDG.E.64 R6, desc[UR4][R10.64+0x10] ;  /* 0x000010040a067981 */ /* 0x000ea4000c1e1b00 */
[----:B--2---:R-:W-:Y:S01]  /*03c0*/  DADD R4, R6, R4 ;  /* 0x0000000006047229 */ /* 0x004fe20000000004 */
[----:B------:R-:W-:Y:S10]  /*03d0*/  @P1 BRA `(.L_x_23) ;  /* 0xfffffffc00641947 */ /* 0x000ff4000383ffff */
.L_x_20:
[----:B------:R-:W0:Y:S01]  /*03e0*/  LDCU UR6, c[0x0][0x3a0] ;  /* 0x00007400ff0677ac */ /* 0x000e220008000800 */
[----:B------:R-:W-:Y:S01]  /*03f0*/  IMAD.MOV.U32 R2, RZ, RZ, 0x1 ;  /* 0x00000001ff027424 */ /* 0x000fe200078e00ff */
[----:B------:R-:W-:Y:S01]  /*0400*/  FSETP.GEU.AND P1, PT, |R5|, 6.5827683646048100446e-37, PT ;  /* 0x036000000500780b */ /* 0x000fe20003f2e200 */
[----:B------:R-:W-:Y:S01]  /*0410*/  BSSY.RECONVERGENT B0, `(.L_x_24) ;  /* 0x0000014000007945 */ /* 0x000fe20003800200 */
[----:B0-----:R-:W0:Y:S08]  /*0420*/  I2F.F64 R6, UR6 ;  /* 0x0000000600067d12 */ /* 0x001e300008201c00 */
[----:B0-----:R-:W0:Y:S02]  /*0430*/  MUFU.RCP64H R3, R7 ;  /* 0x0000000700037308 */ /* 0x001e240000001800 */
[----:B0-----:R-:W-:-:S08]  /*0440*/  DFMA R8, -R6, R2, 1 ;  /* 0x3ff000000608742b */ /* 0x001fd00000000102 */
[----:B------:R-:W-:-:S08]  /*0450*/  DFMA R8, R8, R8, R8 ;  /* 0x000000080808722b */ /* 0x000fd00000000008 */
[----:B------:R-:W-:-:S08]  /*0460*/  DFMA R8, R2, R8, R2 ;  /* 0x000000080208722b */ /* 0x000fd00000000002 */
[----:B------:R-:W-:-:S08]  /*0470*/  DFMA R2, -R6, R8, 1 ;  /* 0x3ff000000602742b */ /* 0x000fd00000000108 */
[----:B------:R-:W-:-:S08]  /*0480*/  DFMA R2, R8, R2, R8 ;  /* 0x000000020802722b */ /* 0x000fd00000000008 */
[----:B------:R-:W-:-:S08]  /*0490*/  DMUL R8, R2, R4 ;  /* 0x0000000402087228 */ /* 0x000fd00000000000 */
[----:B------:R-:W-:-:S08]  /*04a0*/  DFMA R10, -R6, R8, R4 ;  /* 0x00000008060a722b */ /* 0x000fd00000000104 */
[----:B------:R-:W-:-:S10]  /*04b0*/  DFMA R2, R2, R10, R8 ;  /* 0x0000000a0202722b */ /* 0x000fd40000000008 */
[----:B------:R-:W-:-:S05]  /*04c0*/  FFMA R8, RZ, R7, R3 ;  /* 0x00000007ff087223 */ /* 0x000fca0000000003 */
[----:B------:R-:W-:-:S13]  /*04d0*/  FSETP.GT.AND P0, PT, |R8|, 1.469367938527859385e-39, PT ;  /* 0x001000000800780b */ /* 0x000fda0003f04200 */
[----:B------:R-:W-:Y:S05]  /*04e0*/  @P0 BRA P1, `(.L_x_25) ;  /* 0x0000000000180947 */ /* 0x000fea0000800000 */
[----:B------:R-:W-:Y:S01]  /*04f0*/  IMAD.MOV.U32 R14, RZ, RZ, R4 ;  /* 0x000000ffff0e7224 */ /* 0x000fe200078e0004 */
[----:B------:R-:W-:Y:S01]  /*0500*/  MOV R18, 0x530 ;  /* 0x0000053000127802 */ /* 0x000fe20000000f00 */
[----:B------:R-:W-:-:S07]  /*0510*/  IMAD.MOV.U32 R15, RZ, RZ, R5 ;  /* 0x000000ffff0f7224 */ /* 0x000fce00078e0005 */
[----:B------:R-:W-:Y:S05]  /*0520*/  CALL.REL.NOINC `($__internal_1_$__cuda_sm20_div_rn_f64_full) ;  /* 0x0000001c003c7944 */ /* 0x000fea0003c00000 */
[----:B------:R-:W-:Y:S02]  /*0530*/  IMAD.MOV.U32 R2, RZ, RZ, R8 ;  /* 0x000000ffff027224 */ /* 0x000fe400078e0008 */
[----:B------:R-:W-:-:S07]  /*0540*/  IMAD.MOV.U32 R3, RZ, RZ, R9 ;  /* 0x000000ffff037224 */ /* 0x000fce00078e0009 */
.L_x_25:
[----:B------:R-:W-:Y:S05]  /*0550*/  BSYNC.RECONVERGENT B0 ;  /* 0x0000000000007941 */ /* 0x000fea0003800200 */
.L_x_24:
[----:B------:R-:W0:Y:S02]  /*0560*/  LDC.64 R4, c[0x0][0x3b0] ;  /* 0x0000ec00ff047b82 */ /* 0x000e240000000a00 */
[----:B0-----:R-:W-:-:S05]  /*0570*/  IMAD.WIDE R4, R0, 0x8, R4 ;  /* 0x0000000800047825 */ /* 0x001fca00078e0204 */
[----:B------:R-:W-:Y:S01]  /*0580*/  STG.E.64 desc[UR4][R4.64], R2 ;  /* 0x0000000204007986 */ /* 0x000fe2000c101b04 */
[----:B------:R-:W-:Y:S05]  /*0590*/  EXIT ;  /* 0x000000000000794d */ /* 0x000fea0003800000 */
.L_x_19:
        /* <DEDUP_REMOVED lines=79> */
.L_x_31:
[----:B0-----:R-:W0:Y:S01]  /*0a90*/  LDC.64 R4, c[0x0][0x398] ;  /* 0x0000e600ff047b82 */ /* 0x001e220000000a00 */
[----:B------:R-:W2:Y:S07]  /*0aa0*/  LDCU UR6, c[0x0][0x3a0] ;  /* 0x00007400ff0677ac */ /* 0x000eae0008000800 */
[----:B------:R-:W3:Y:S01]  /*0ab0*/  LDC.64 R8, c[0x0][0x390] ;  /* 0x0000e400ff087b82 */ /* 0x000ee20000000a00 */
[----:B0-----:R-:W-:-:S06]  /*0ac0*/  IMAD.WIDE.U32 R4, R13, 0x4, R4 ;  /* 0x000000040d047825 */ /* 0x001fcc00078e0004 */
[----:B------:R-:W3:Y:S02]  /*0ad0*/  LDG.E R5, desc[UR4][R4.64] ;  /* 0x0000000404057981 */ /* 0x000ee4000c1e1900 */
[----:B---3--:R-:W-:-:S05]  /*0ae0*/  IMAD.WIDE R8, R5, 0x28, R8 ;  /* 0x0000002805087825 */ /* 0x008fca00078e0208 */
[----:B------:R-:W3:Y:S01]  /*0af0*/  LDG.E.U8 R0, desc[UR4][R8.64] ;  /* 0x0000000408007981 */ /* 0x000ee2000c1e1100 */
[----:B------:R-:W-:Y:S01]  /*0b00*/  VIADD R13, R13, 0x1 ;  /* 0x000000010d0d7836 */ /* 0x000fe20000000000 */
[----:B------:R-:W-:-:S04]  /*0b10*/  CS2R R6, SRZ ;  /* 0x0000000000067805 */ /* 0x000fc8000001ff00 */
[----:B--2---:R-:W-:Y:S02]  /*0b20*/  ISETP.NE.AND P0, PT, R13, UR6, PT ;  /* 0x000000060d007c0c */ /* 0x004fe4000bf05270 */
[----:B---3--:R-:W-:-:S13]  /*0b30*/  ISETP.NE.AND P1, PT, R0, RZ, PT ;  /* 0x000000ff0000720c */ /* 0x008fda0003f25270 */
[----:B------:R-:W-:Y:S05]  /*0b40*/  @P1 BRA `(.L_x_27) ;  /* 0x0000000000541947 */ /* 0x000fea0003800000 */
[----:B------:R-:W-:Y:S01]  /*0b50*/  BSSY.RECONVERGENT B0, `(.L_x_27) ;  /* 0x0000014000007945 */ /* 0x000fe20003800200 */
[----:B------:R-:W-:-:S07]  /*0b60*/  CS2R R6, SRZ ;  /* 0x0000000000067805 */ /* 0x000fce000001ff00 */
.L_x_28:
        /* <DEDUP_REMOVED lines=19> */
.L_x_27:
[----:B------:R-:W-:-:S04]  /*0ca0*/  IMAD.WIDE.U32 R8, R6, 0x28, R8 ;  /* 0x0000002806087825 */ /* 0x000fc800078e0008 */
[----:B------:R-:W-:-:S04]  /*0cb0*/  IMAD R7, R7, 0x28, RZ ;  /* 0x0000002807077824 */ /* 0x000fc800078e02ff */
[----:B------:R-:W-:-:S05]  /*0cc0*/  IMAD.IADD R9, R9, 0x1, R7 ;  /* 0x0000000109097824 */ /* 0x000fca00078e0207 */
[----:B------:R-:W2:Y:S01]  /*0cd0*/  LDG.E R0, desc[UR4][R8.64+0x18] ;  /* 0x0000180408007981 */ /* 0x000ea2000c1e1900 */
[----:B------:R-:W-:Y:S01]  /*0ce0*/  BSSY.RECONVERGENT B0, `(.L_x_29) ;  /* 0x0000007000007945 */ /* 0x000fe20003800200 */
[----:B--2---:R-:W-:-:S13]  /*0cf0*/  ISETP.GT.U32.AND P1, PT, R0, 0x63, PT ;  /* 0x000000630000780c */ /* 0x004fda0003f24070 */
[----:B------:R-:W-:Y:S05]  /*0d00*/  @P1 BRA `(.L_x_30) ;  /* 0x0000000000101947 */ /* 0x000fea0003800000 */
[----:B------:R-:W-:-:S05]  /*0d10*/  IMAD R0, R0, 0x4, R1 ;  /* 0x0000000400007824 */ /* 0x000fca00078e0201 */
[----:B------:R-:W2:Y:S02]  /*0d20*/  LDL R4, [R0] ;  /* 0x0000000000047983 */ /* 0x000ea40000100800 */
[----:B--2---:R-:W-:-:S05]  /*0d30*/  VIADD R5, R4, 0x1 ;  /* 0x0000000104057836 */ /* 0x004fca0000000000 */
[----:B------:R0:W-:Y:S02]  /*0d40*/  STL [R0], R5 ;  /* 0x0000000500007387 */ /* 0x0001e40000100800 */
.L_x_30:
[----:B------:R-:W-:Y:S05]  /*0d50*/  BSYNC.RECONVERGENT B0 ;  /* 0x0000000000007941 */ /* 0x000fea0003800200 */
.L_x_29:
        /* <DEDUP_REMOVED lines=25> */
[----:B0-----:R2:W5:Y:S02]  /*0ef0*/  LDL.128 R4, [R1+0x180] ;  /* 0x0001800001047983 */ /* 0x0015640000100c00 */
.L_x_26:
[----:B-----5:R-:W-:Y:S01]  /*0f00*/  VIMNMX R100, PT, PT, RZ, R100, !PT ;  /* 0x00000064ff647248 */ /* 0x020fe20007fe0100 */
[----:B------:R-:W0:Y:S03]  /*0f10*/  S2UR UR6, SR_CTAID.X ;  /* 0x00000000000679c3 */ /* 0x000e260000002500 */
[----:B------:R-:W-:Y:S02]  /*0f20*/  VIMNMX R3, PT, PT, R100, R101, !PT ;  /* 0x0000006564037248 */ /* 0x000fe40007fe0100 */
[----:B------:R-:W-:Y:S02]  /*0f30*/  ISETP.GT.AND P0, PT, R101, R100, PT ;  /* 0x000000646500720c */ /* 0x000fe40003f04270 */
[----:B------:R-:W-:Y:S02]  /*0f40*/  VIMNMX R2, PT, PT, R3, R102, !PT ;  /* 0x0000006603027248 */ /* 0x000fe40007fe0100 */
[----:B------:R-:W-:-:S02]  /*0f50*/  ISETP.GT.AND P1, PT, R102, R3, PT ;  /* 0x000000036600720c */ /* 0x000fc40003f24270 */
[----:B------:R-:W-:Y:S02]  /*0f60*/  SEL R0, RZ, 0x1, !P0 ;  /* 0x00000001ff007807 */ /* 0x000fe40004000000 */
[----:B------:R-:W-:Y:S02]  /*0f70*/  VIMNMX R3, PT, PT, R2, R103, !PT ;  /* 0x0000006702037248 */ /* 0x000fe40007fe0100 */
[----:B------:R-:W-:Y:S02]  /*0f80*/  ISETP.GT.AND P0, PT, R103, R2, PT ;  /* 0x000000026700720c */ /* 0x000fe40003f04270 */
[----:B------:R-:W-:Y:S02]  /*0f90*/  SEL R0, R0, 0x2, !P1 ;  /* 0x0000000200007807 */ /* 0x000fe40004800000 */
[----:B------:R-:W-:Y:S02]  /*0fa0*/  VIMNMX R2, PT, PT, R3, R96, !PT ;  /* 0x0000006003027248 */ /* 0x000fe40007fe0100 */
[----:B------:R-:W-:-:S02]  /*0fb0*/  ISETP.GT.AND P1, PT, R96, R3, PT ;  /* 0x000000036000720c */ /* 0x000fc40003f24270 */
[----:B------:R-:W-:Y:S02]  /*0fc0*/  SEL R0, R0, 0x3, !P0 ;  /* 0x0000000300007807 */ /* 0x000fe40004000000 */
        /* <DEDUP_REMOVED lines=263> */
[----:B------:R-:W-:Y:S01]  /*2040*/  SEL R0, R0, 0x5b, !P0 ;  /* 0x0000005b00007807 */ /* 0x000fe20004000000 */
[----:B------:R-:W0:Y:S01]  /*2050*/  LDC R8, c[0x0][0x360] ;  /* 0x0000d800ff087b82 */ /* 0x000e220000000800 */
[----:B------:R-:W-:Y:S02]  /*2060*/  VIMNMX R3, PT, PT, R2, R9, !PT ;  /* 0x0000000902037248 */ /* 0x000fe40007fe0100 */
[----:B------:R-:W-:Y:S02]  /*2070*/  ISETP.GT.AND P0, PT, R9, R2, PT ;  /* 0x000000020900720c */ /* 0x000fe40003f04270 */
[----:B------:R-:W-:Y:S01]  /*2080*/  SEL R0, R0, 0x5c, !P1 ;  /* 0x0000005c00007807 */ /* 0x000fe20004800000 */
[----:B------:R-:W0:Y:S01]  /*2090*/  S2R R9, SR_TID.X ;  /* 0x0000000000097919 */ /* 0x000e220000002100 */
[----:B------:R-:W-:Y:S02]  /*20a0*/  VIMNMX R2, PT, PT, R3, R10, !PT ;  /* 0x0000000a03027248 */ /* 0x000fe40007fe0100 */
[----:B------:R-:W-:-:S02]  /*20b0*/  ISETP.GT.AND P1, PT, R10, R3, PT ;  /* 0x000000030a00720c */ /* 0x000fc40003f24270 */
[----:B------:R-:W-:Y:S02]  /*20c0*/  SEL R0, R0, 0x5d, !P0 ;  /* 0x0000005d00007807 */ /* 0x000fe40004000000 */
[----:B------:R-:W-:Y:S02]  /*20d0*/  VIMNMX R3, PT, PT, R2, R11, !PT ;  /* 0x0000000b02037248 */ /* 0x000fe40007fe0100 */
[----:B------:R-:W-:Y:S02]  /*20e0*/  ISETP.GT.AND P0, PT, R11, R2, PT ;  /* 0x000000020b00720c */ /* 0x000fe40003f04270 */
[----:B------:R-:W-:Y:S02]  /*20f0*/  SEL R0, R0, 0x5e, !P1 ;  /* 0x0000005e00007807 */ /* 0x000fe40004800000 */
[----:B------:R-:W-:Y:S02]  /*2100*/  ISETP.GT.AND P1, PT, R4, R3, PT ;  /* 0x000000030400720c */ /* 0x000fe40003f24270 */
[----:B------:R-:W-:-:S02]  /*2110*/  VIMNMX R4, PT, PT, R3, R4, !PT ;  /* 0x0000000403047248 */ /* 0x000fc40007fe0100 */
[----:B------:R-:W-:Y:S02]  /*2120*/  SEL R0, R0, 0x5f, !P0 ;  /* 0x0000005f00007807 */ /* 0x000fe40004000000 */
[----:B------:R-:W-:Y:S02]  /*2130*/  VIMNMX R3, PT, PT, R4, R5, !PT ;  /* 0x0000000504037248 */ /* 0x000fe40007fe0100 */
[----:B------:R-:W-:Y:S02]  /*2140*/  ISETP.GT.AND P0, PT, R5, R4, PT ;  /* 0x000000040500720c */ /* 0x000fe40003f04270 */
[----:B------:R-:W-:Y:S01]  /*2150*/  SEL R0, R0, 0x60, !P1 ;  /* 0x0000006000007807 */ /* 0x000fe20004800000 */
[----:B------:R-:W3:Y:S01]  /*2160*/  LDC.64 R4, c[0x0][0x3b0] ;  /* 0x0000ec00ff047b82 */ /* 0x000ee20000000a00 */
[----:B------:R-:W-:Y:S02]  /*2170*/  ISETP.GT.AND P1, PT, R6, R3, PT ;  /* 0x000000030600720c */ /* 0x000fe40003f24270 */
[----:B------:R-:W-:-:S02]  /*2180*/  VIMNMX R6, PT, PT, R3, R6, !PT ;  /* 0x0000000603067248 */ /* 0x000fc40007fe0100 */
[----:B------:R-:W-:Y:S02]  /*2190*/  SEL R0, R0, 0x61, !P0 ;  /* 0x0000006100007807 */ /* 0x000fe40004000000 */
[----:B------:R-:W-:Y:S01]  /*21a0*/  ISETP.GT.AND P0, PT, R7, R6, PT ;  /* 0x000000060700720c */ /* 0x000fe20003f04270 */
[----:B0-----:R-:W-:Y:S01]  /*21b0*/  IMAD R7, R8, UR6, R9 ;  /* 0x0000000608077c24 */ /* 0x001fe2000f8e0209 */
[----:B------:R-:W-:-:S04]  /*21c0*/  SEL R0, R0, 0x62, !P1 ;  /* 0x0000006200007807 */ /* 0x000fc80004800000 */
[----:B------:R-:W-:-:S04]  /*21d0*/  SEL R0, R0, 0x63, !P0 ;  /* 0x0000006300007807 */ /* 0x000fc80004000000 */
[----:B------:R-:W0:Y:S01]  /*21e0*/  I2F.F64.U32 R2, R0 ;  /* 0x0000000000027312 */ /* 0x000e220000201800 */
[----:B---3--:R-:W-:-:S05]  /*21f0*/  IMAD.WIDE R4, R7, 0x8, R4 ;  /* 0x0000000807047825 */ /* 0x008fca00078e0204 */
[----:B0-----:R-:W-:Y:S01]  /*2200*/  STG.E.64 desc[UR4][R4.64], R2 ;  /* 0x0000000204007986 */ /* 0x001fe2000c101b04 */
[----:B------:R-:W-:Y:S05]  /*2210*/  EXIT ;  /* 0x000000000000794d */ /* 0x000fea0003800000 */
        .weak           $__internal_1_$__cuda_sm20_div_rn_f64_full
        .type           $__internal_1_$__cuda_sm20_div_rn_f64_full,@function
        .size           $__internal_1_$__cuda_sm20_div_rn_f64_full,(.L_x_39 - $__internal_1_$__cuda_sm20_div_rn_f64_full)
$__internal_1_$__cuda_sm20_div_rn_f64_full:
[C---:B------:R-:W-:Y:S01]  /*2220*/  FSETP.GEU.AND P0, PT, |R7|.reuse, 1.469367938527859385e-39, PT ;  /* 0x001000000700780b */ /* 0x040fe20003f0e200 */
[--C-:B------:R-:W-:Y:S01]  /*2230*/  IMAD.MOV.U32 R2, RZ, RZ, R6.reuse ;  /* 0x000000ffff027224 */ /* 0x100fe200078e0006 */
[----:B------:R-:W-:Y:S01]  /*2240*/  LOP3.LUT R4, R7, 0x800fffff, RZ, 0xc0, !PT ;  /* 0x800fffff07047812 */ /* 0x000fe200078ec0ff */
[----:B------:R-:W-:Y:S01]  /*2250*/  IMAD.MOV.U32 R3, RZ, RZ, R7 ;  /* 0x000000ffff037224 */ /* 0x000fe200078e0007 */
[C---:B------:R-:W-:Y:S01]  /*2260*/  FSETP.GEU.AND P2, PT, |R15|.reuse, 1.469367938527859385e-39, PT ;  /* 0x001000000f00780b */ /* 0x040fe20003f4e200 */
[----:B------:R-:W-:Y:S01]  /*2270*/  IMAD.MOV.U32 R8, RZ, RZ, 0x1 ;  /* 0x00000001ff087424 */ /* 0x000fe200078e00ff */
[----:B------:R-:W-:Y:S01]  /*2280*/  LOP3.LUT R5, R4, 0x3ff00000, RZ, 0xfc, !PT ;  /* 0x3ff0000004057812 */ /* 0x000fe200078efcff */
[----:B------:R-:W-:Y:S01]  /*2290*/  IMAD.MOV.U32 R4, RZ, RZ, R6 ;  /* 0x000000ffff047224 */ /* 0x000fe200078e0006 */
[----:B------:R-:W-:Y:S01]  /*22a0*/  LOP3.LUT R21, R15, 0x7ff00000, RZ, 0xc0, !PT ;  /* 0x7ff000000f157812 */ /* 0x000fe200078ec0ff */
[----:B------:R-:W-:Y:S01]  /*22b0*/  IMAD.MOV.U32 R19, RZ, RZ, 0x1ca00000 ;  /* 0x1ca00000ff137424 */ /* 0x000fe200078e00ff */
[----:B------:R-:W-:Y:S01]  /*22c0*/  LOP3.LUT R16, R7, 0x7ff00000, RZ, 0xc0, !PT ;  /* 0x7ff0000007107812 */ /* 0x000fe200078ec0ff */
[----:B------:R-:W-:Y:S02]  /*22d0*/  BSSY.RECONVERGENT B1, `(.L_x_32) ;  /* 0x000004e000017945 */ /* 0x000fe40003800200 */
[----:B------:R-:W-:Y:S01]  /*22e0*/  @!P0 DMUL R4, R2, 8.98846567431157953865e+307 ;  /* 0x7fe0000002048828 */ /* 0x000fe20000000000 */
[----:B------:R-:W-:Y:S01]  /*22f0*/  ISETP.GE.U32.AND P1, PT, R21, R16, PT ;  /* 0x000000101500720c */ /* 0x000fe20003f26070 */
[----:B------:R-:W-:-:S02]  /*2300*/  IMAD.MOV.U32 R17, RZ, RZ, R21 ;  /* 0x000000ffff117224 */ /* 0x000fc400078e0015 */
[----:B------:R-:W-:Y:S02]  /*2310*/  @!P2 LOP3.LUT R6, R3, 0x7ff00000, RZ, 0xc0, !PT ;  /* 0x7ff000000306a812 */ /* 0x000fe400078ec0ff */
[----:B------:R-:W0:Y:S01]  /*2320*/  MUFU.RCP64H R9, R5 ;  /* 0x0000000500097308 */ /* 0x000e220000001800 */
[----:B------:R-:W-:Y:S02]  /*2330*/  SEL R7, R19, 0x63400000, !P1 ;  /* 0x6340000013077807 */ /* 0x000fe40004800000 */
[----:B------:R-:W-:Y:S01]  /*2340*/  @!P2 ISETP.GE.U32.AND P3, PT, R21, R6, PT ;  /* 0x000000061500a20c */ /* 0x000fe20003f66070 */
[----:B------:R-:W-:Y:S01]  /*2350*/  IMAD.MOV.U32 R6, RZ, RZ, R14 ;  /* 0x000000ffff067224 */ /* 0x000fe200078e000e */
[----:B------:R-:W-:Y:S02]  /*2360*/  LOP3.LUT R7, R7, 0x800fffff, R15, 0xf8, !PT ;  /* 0x800fffff07077812 */ /* 0x000fe400078ef80f */
[----:B------:R-:W-:-:S05]  /*2370*/  @!P0 LOP3.LUT R16, R5, 0x7ff00000, RZ, 0xc0, !PT ;  /* 0x7ff0000005108812 */ /* 0x000fca00078ec0ff */
[----:B------:R-:W-:Y:S01]  /*2380*/  VIADD R22, R16, 0xffffffff ;  /* 0xffffffff10167836 */ /* 0x000fe20000000000 */
[----:B0-----:R-:W-:-:S08]  /*2390*/  DFMA R10, R8, -R4, 1 ;  /* 0x3ff00000080a742b */ /* 0x001fd00000000804 */
[----:B------:R-:W-:-:S08]  /*23a0*/  DFMA R10, R10, R10, R10 ;  /* 0x0000000a0a0a722b */ /* 0x000fd0000000000a */
[----:B------:R-:W-:Y:S01]  /*23b0*/  DFMA R10, R8, R10, R8 ;  /* 0x0000000a080a722b */ /* 0x000fe20000000008 */
[----:B------:R-:W-:Y:S01]  /*23c0*/  @!P2 SEL R9, R19, 0x63400000, !P3 ;  /* 0x634000001309a807 */ /* 0x000fe20005800000 */
[----:B------:R-:W-:-:S03]  /*23d0*/  @!P2 IMAD.MOV.U32 R8, RZ, RZ, RZ ;  /* 0x000000ffff08a224 */ /* 0x000fc600078e00ff */
[----:B------:R-:W-:-:S03]  /*23e0*/  @!P2 LOP3.LUT R9, R9, 0x80000000, R15, 0xf8, !PT ;  /* 0x800000000909a812 */ /* 0x000fc600078ef80f */
        /* <DEDUP_REMOVED lines=12> */
[----:B------:R-:W-:-:S04]  /*24b0*/  LOP3.LUT R10, R3, 0x7ff00000, RZ, 0xc0, !PT ;  /* 0x7ff00000030a7812 */ /* 0x000fc800078ec0ff */
[CC--:B------:R-:W-:Y:S02]  /*24c0*/  VIADDMNMX R8, R21.reuse, -R10.reuse, 0xb9600000, !PT ;  /* 0xb960000015087446 */ /* 0x0c0fe4000780090a */
[----:B------:R-:W-:Y:S01]  /*24d0*/  ISETP.GE.U32.AND P0, PT, R21, R10, PT ;  /* 0x0000000a1500720c */ /* 0x000fe20003f06070 */
[----:B------:R-:W-:Y:S01]  /*24e0*/  IMAD.MOV.U32 R10, RZ, RZ, RZ ;  /* 0x000000ffff0a7224 */ /* 0x000fe200078e00ff */
        /* <DEDUP_REMOVED lines=23> */
.L_x_33:
        /* <DEDUP_REMOVED lines=16> */
.L_x_36:
[----:B------:R-:W-:Y:S01]  /*2760*/  LOP3.LUT R9, R3, 0x80000, RZ, 0xfc, !PT ;  /* 0x0008000003097812 */ /* 0x000fe200078efcff */
[----:B------:R-:W-:Y:S01]  /*2770*/  IMAD.MOV.U32 R8, RZ, RZ, R2 ;  /* 0x000000ffff087224 */ /* 0x000fe200078e0002 */
[----:B------:R-:W-:Y:S06]  /*2780*/  BRA `(.L_x_34) ;  /* 0x0000000000087947 */ /* 0x000fec0003800000 */
.L_x_35:
[----:B------:R-:W-:Y:S01]  /*2790*/  LOP3.LUT R9, R15, 0x80000, RZ, 0xfc, !PT ;  /* 0x000800000f097812 */ /* 0x000fe200078efcff */
[----:B------:R-:W-:-:S07]  /*27a0*/  IMAD.MOV.U32 R8, RZ, RZ, R14 ;  /* 0x000000ffff087224 */ /* 0x000fce00078e000e */
.L_x_34:
[----:B------:R-:W-:Y:S05]  /*27b0*/  BSYNC.RECONVERGENT B1 ;  /* 0x0000000000017941 */ /* 0x000fea0003800200 */
.L_x_32:
[----:B------:R-:W-:Y:S02]  /*27c0*/  IMAD.MOV.U32 R2, RZ, RZ, R18 ;  /* 0x000000ffff027224 */ /* 0x000fe400078e0012 */
[----:B------:R-:W-:-:S04]  /*27d0*/  IMAD.MOV.U32 R3, RZ, RZ, 0x0 ;  /* 0x00000000ff037424 */ /* 0x000fc800078e00ff */
[----:B------:R-:W-:Y:S05]  /*27e0*/  RET.REL.NODEC R2 `(predictBatchKernel) ;  /* 0xffffffd802047950 */ /* 0x000fea0003c3ffff */
.L_x_37:
        /* <DEDUP_REMOVED lines=9> */
.L_x_39:


//--------------------- .nv.shared.reserved.0     --------------------------
	.section	.nv.shared.reserved.0,"aw",@nobits
	.weak		__nv_reservedSMEM_offset_0_alias
	.size		__nv_reservedSMEM_offset_0_alias, 0, 64
	.other		__nv_reservedSMEM_offset_0_alias,@"STO_CUDA_RESERVED_SHARED STV_DEFAULT"
__nv_reservedSMEM_offset_0_alias:
	.zero		0
	.zero		64


//--------------------- .nv.constant0.predictBatchWeightedKernel --------------------------
	.section	.nv.constant0.predictBatchWeightedKernel,"a",@progbits
	.sectionflags	@""
	.align	4
.nv.constant0.predictBatchWeightedKernel:
	.zero		960


//--------------------- .nv.constant0.predictBatchKernel --------------------------
	.section	.nv.constant0.predictBatchKernel,"a",@progbits
	.sectionflags	@""
	.align	4
.nv.constant0.predictBatchKernel:
	.zero		952


//--------------------- SYMBOLS --------------------------

	.type		.nv.reservedSmem.offset0,@object
	.size		.nv.reservedSmem.offset0,0x4
